// auto-generated by cutlass_sweep.gemm — config: {"arch": "sm_90", "cluster_m": 2, "cluster_n": 1, "dtype": "bf16", "dtype_b": "bf16", "layout": "nt", "stages": 0, "tile_k": 16, "tile_m": 64, "tile_n": 64}
#include "cutlass/cutlass.h"
#include "cutlass/gemm/collective/collective_builder.hpp"
#include "cutlass/gemm/device/gemm_universal_adapter.h"
#include "cutlass/gemm/kernel/gemm_universal.hpp"
#include "cutlass/epilogue/collective/collective_builder.hpp"

using ElemA = cutlass::bfloat16_t;
using ElemB = cutlass::bfloat16_t;
using ElemCD = cutlass::bfloat16_t;
using Acc  = float;
using TileShape    = cute::Shape<cute::_64, cute::_64, cute::_16>;
using ClusterShape = cute::Shape<cute::_2, cute::_1, cute::_1>;

using CollectiveEpilogue = typename cutlass::epilogue::collective::CollectiveBuilder<
    cutlass::arch::Sm90, cutlass::arch::OpClassTensorOp,
    TileShape, ClusterShape,
    cutlass::epilogue::collective::EpilogueTileAuto,
    Acc, Acc,
    ElemCD, cutlass::layout::RowMajor, 128 / cutlass::sizeof_bits<ElemCD>::value,
    ElemCD, cutlass::layout::RowMajor, 128 / cutlass::sizeof_bits<ElemCD>::value,
    cutlass::epilogue::collective::EpilogueScheduleAuto
  >::CollectiveOp;

using CollectiveMainloop = typename cutlass::gemm::collective::CollectiveBuilder<
    cutlass::arch::Sm90, cutlass::arch::OpClassTensorOp,
    ElemA, cutlass::layout::RowMajor, 128 / cutlass::sizeof_bits<ElemA>::value,
    ElemB, cutlass::layout::ColumnMajor, 128 / cutlass::sizeof_bits<ElemB>::value,
    Acc,
    TileShape, ClusterShape,
    cutlass::gemm::collective::StageCountAutoCarveout<static_cast<int>(sizeof(typename CollectiveEpilogue::SharedStorage))>,
    cutlass::gemm::collective::KernelScheduleAuto
  >::CollectiveOp;

using GemmKernel = cutlass::gemm::kernel::GemmUniversal<
    cute::Shape<int,int,int,int>,
    CollectiveMainloop,
    CollectiveEpilogue
>;
using Gemm = cutlass::gemm::device::GemmUniversalAdapter<GemmKernel>;

// Force the device kernel symbol into the cubin without needing a host main.
auto* _anchor = &cutlass::device_kernel<GemmKernel>;


// ===== COMPILED SASS (sm_90a) =====

	.target	sm_90a

	.elftype	@"ET_EXEC"


//--------------------- .note.nv.tkinfo           --------------------------
	.section	.note.nv.tkinfo,"",@"SHT_NOTE"
	.sectionflags	@"SHF_NOTE_NV_TKINFO"
	.tkinfo
        /*0018*/ 	.word	0x00000002
        /*0030*/ 	.string	""
        /*0030*/ 	.string	"ptxas"
        /*0030*/ 	.string	"Cuda compilation tools, release 13.0, V13.0.88"
        /*0030*/ 	.string	"Build cuda_13.0.r13.0/compiler.36424714_0"
        /*0030*/ 	.string	"-arch sm_90a -m 64 "



//--------------------- .note.nv.cuinfo           --------------------------
	.section	.note.nv.cuinfo,"",@"SHT_NOTE"
	.sectionflags	@"SHF_NOTE_NV_CUINFO"
        /*0018*/ 	.short	0x0002
        /*001a*/ 	.short	0x005a
        /*001c*/ 	.short	0x0082
	.zero		2


//--------------------- .nv.info                  --------------------------
	.section	.nv.info,"",@"SHT_CUDA_INFO"
	.align	4


	//----- nvinfo : EIATTR_REGCOUNT
	.align		4
        /*0000*/ 	.byte	0x04, 0x2f
        /*0002*/ 	.short	(.L_15 - .L_14)
	.align		4
.L_14:
        /*0004*/ 	.word	index@(_ZN7cutlass13device_kernelINS_4gemm6kernel13GemmUniversalIN4cute5tupleIJiiiiEEENS1_10collective13CollectiveMmaINS1_34MainloopSm90TmaGmmaWarpSpecializedILi56ENS5_IJNS4_1CILi2EEENSA_ILi1EEESC_EEENS1_32KernelTmaWarpSpecializedPingpongEEENS5_IJNSA_ILi64EEESG_NSA_ILi16EEEEEENS_10bfloat16_tENS5_IJlSC_lEEESJ_SK_NS4_8TiledMMAINS4_8MMA_AtomIJNS4_4SM904GMMA27MMA_64x64x16_F32BF16BF16_SSILNSO_5MajorE0ELSQ_0ELNSO_7ScaleInE1ELSR_1EEEEEENS4_6LayoutINS5_IJSC_SC_SC_EEENS5_IJNSA_ILi0EEESW_SW_EEEEENS5_IJNS4_10UnderscoreESZ_SZ_EEEEENS4_13SM90_TMA_LOADENS4_14ComposedLayoutINS4_7SwizzleILi1ELi4ELi3EEENS4_18smem_ptr_flag_bitsILi16EEENSU_INS5_IJNSA_ILi8EEESH_EEENS5_IJSH_SC_EEEEEEEvNS4_8identityENS4_23SM90_TMA_LOAD_MULTICASTES1C_vS1D_EENS_8epilogue10collective6detail29Sm90TmaWarpSpecializedAdapterINS1H_15DefaultEpilogueISJ_SK_SK_NS1G_6thread17LinearCombinationISJ_Li1EffLNS1L_9ScaleType4KindE0ELNS_15FloatRoundStyleE2ESJ_EENS1_15EpilogueDefaultEEEEEvvEEEEvNT_6ParamsE)
        /*0008*/ 	.word	0x000000a8


	//----- nvinfo : EIATTR_FRAME_SIZE
	.align		4
.L_15:
        /*000c*/ 	.byte	0x04, 0x11
        /*000e*/ 	.short	(.L_17 - .L_16)
	.align		4
.L_16:
        /*0010*/ 	.word	index@(_ZN7cutlass13device_kernelINS_4gemm6kernel13GemmUniversalIN4cute5tupleIJiiiiEEENS1_10collective13CollectiveMmaINS1_34MainloopSm90TmaGmmaWarpSpecializedILi56ENS5_IJNS4_1CILi2EEENSA_ILi1EEESC_EEENS1_32KernelTmaWarpSpecializedPingpongEEENS5_IJNSA_ILi64EEESG_NSA_ILi16EEEEEENS_10bfloat16_tENS5_IJlSC_lEEESJ_SK_NS4_8TiledMMAINS4_8MMA_AtomIJNS4_4SM904GMMA27MMA_64x64x16_F32BF16BF16_SSILNSO_5MajorE0ELSQ_0ELNSO_7ScaleInE1ELSR_1EEEEEENS4_6LayoutINS5_IJSC_SC_SC_EEENS5_IJNSA_ILi0EEESW_SW_EEEEENS5_IJNS4_10UnderscoreESZ_SZ_EEEEENS4_13SM90_TMA_LOADENS4_14ComposedLayoutINS4_7SwizzleILi1ELi4ELi3EEENS4_18smem_ptr_flag_bitsILi16EEENSU_INS5_IJNSA_ILi8EEESH_EEENS5_IJSH_SC_EEEEEEEvNS4_8identityENS4_23SM90_TMA_LOAD_MULTICASTES1C_vS1D_EENS_8epilogue10collective6detail29Sm90TmaWarpSpecializedAdapterINS1H_15DefaultEpilogueISJ_SK_SK_NS1G_6thread17LinearCombinationISJ_Li1EffLNS1L_9ScaleType4KindE0ELNS_15FloatRoundStyleE2ESJ_EENS1_15EpilogueDefaultEEEEEvvEEEEvNT_6ParamsE)
        /*0014*/ 	.word	0x00000008


	//----- nvinfo : EIATTR_MIN_STACK_SIZE
	.align		4
.L_17:
        /*0018*/ 	.byte	0x04, 0x12
        /*001a*/ 	.short	(.L_19 - .L_18)
	.align		4
.L_18:
        /*001c*/ 	.word	index@(_ZN7cutlass13device_kernelINS_4gemm6kernel13GemmUniversalIN4cute5tupleIJiiiiEEENS1_10collective13CollectiveMmaINS1_34MainloopSm90TmaGmmaWarpSpecializedILi56ENS5_IJNS4_1CILi2EEENSA_ILi1EEESC_EEENS1_32KernelTmaWarpSpecializedPingpongEEENS5_IJNSA_ILi64EEESG_NSA_ILi16EEEEEENS_10bfloat16_tENS5_IJlSC_lEEESJ_SK_NS4_8TiledMMAINS4_8MMA_AtomIJNS4_4SM904GMMA27MMA_64x64x16_F32BF16BF16_SSILNSO_5MajorE0ELSQ_0ELNSO_7ScaleInE1ELSR_1EEEEEENS4_6LayoutINS5_IJSC_SC_SC_EEENS5_IJNSA_ILi0EEESW_SW_EEEEENS5_IJNS4_10UnderscoreESZ_SZ_EEEEENS4_13SM90_TMA_LOADENS4_14ComposedLayoutINS4_7SwizzleILi1ELi4ELi3EEENS4_18smem_ptr_flag_bitsILi16EEENSU_INS5_IJNSA_ILi8EEESH_EEENS5_IJSH_SC_EEEEEEEvNS4_8identityENS4_23SM90_TMA_LOAD_MULTICASTES1C_vS1D_EENS_8epilogue10collective6detail29Sm90TmaWarpSpecializedAdapterINS1H_15DefaultEpilogueISJ_SK_SK_NS1G_6thread17LinearCombinationISJ_Li1EffLNS1L_9ScaleType4KindE0ELNS_15FloatRoundStyleE2ESJ_EENS1_15EpilogueDefaultEEEEEvvEEEEvNT_6ParamsE)
        /*0020*/ 	.word	0x00000008
.L_19:


//--------------------- .nv.compat                --------------------------
	.section	.nv.compat,"",@"SHT_CUDA_COMPAT_INFO"
	.align	4
        /*0000*/ 	.byte	0x02, 0x09, 0x01, 0x00, 0x02, 0x02, 0x04, 0x00, 0x02, 0x05, 0x05, 0x00, 0x03, 0x07, 0x01, 0x01
        /*0010*/ 	.byte	0x02, 0x03, 0x01, 0x00, 0x02, 0x06, 0x01, 0x00, 0x04, 0x0b, 0x08, 0x00, 0x00, 0x00, 0x00, 0x00
        /*0020*/ 	.byte	0x00, 0x00, 0x00, 0x00


//--------------------- .nv.info._ZN7cutlass13device_kernelINS_4gemm6kernel13GemmUniversalIN4cute5tupleIJiiiiEEENS1_10collective13CollectiveMmaINS1_34MainloopSm90TmaGmmaWarpSpecializedILi56ENS5_IJNS4_1CILi2EEENSA_ILi1EEESC_EEENS1_32KernelTmaWarpSpecializedPingpongEEENS5_IJNSA_ILi64EEESG_NSA_ILi16EEEEEENS_10bfloat16_tENS5_IJlSC_lEEESJ_SK_NS4_8TiledMMAINS4_8MMA_AtomIJNS4_4SM904GMMA27MMA_64x64x16_F32BF16BF16_SSILNSO_5MajorE0ELSQ_0ELNSO_7ScaleInE1ELSR_1EEEEEENS4_6LayoutINS5_IJSC_SC_SC_EEENS5_IJNSA_ILi0EEESW_SW_EEEEENS5_IJNS4_10UnderscoreESZ_SZ_EEEEENS4_13SM90_TMA_LOADENS4_14ComposedLayoutINS4_7SwizzleILi1ELi4ELi3EEENS4_18smem_ptr_flag_bitsILi16EEENSU_INS5_IJNSA_ILi8EEESH_EEENS5_IJSH_SC_EEEEEEEvNS4_8identityENS4_23SM90_TMA_LOAD_MULTICASTES1C_vS1D_EENS_8epilogue10collective6detail29Sm90TmaWarpSpecializedAdapterINS1H_15DefaultEpilogueISJ_SK_SK_NS1G_6thread17LinearCombinationISJ_Li1EffLNS1L_9ScaleType4KindE0ELNS_15FloatRoundStyleE2ESJ_EENS1_15EpilogueDefaultEEEEEvvEEEEvNT_6ParamsE --------------------------
	.section	.nv.info._ZN7cutlass13device_kernelINS_4gemm6kernel13GemmUniversalIN4cute5tupleIJiiiiEEENS1_10collective13CollectiveMmaINS1_34MainloopSm90TmaGmmaWarpSpecializedILi56ENS5_IJNS4_1CILi2EEENSA_ILi1EEESC_EEENS1_32KernelTmaWarpSpecializedPingpongEEENS5_IJNSA_ILi64EEESG_NSA_ILi16EEEEEENS_10bfloat16_tENS5_IJlSC_lEEESJ_SK_NS4_8TiledMMAINS4_8MMA_AtomIJNS4_4SM904GMMA27MMA_64x64x16_F32BF16BF16_SSILNSO_5MajorE0ELSQ_0ELNSO_7ScaleInE1ELSR_1EEEEEENS4_6LayoutINS5_IJSC_SC_SC_EEENS5_IJNSA_ILi0EEESW_SW_EEEEENS5_IJNS4_10UnderscoreESZ_SZ_EEEEENS4_13SM90_TMA_LOADENS4_14ComposedLayoutINS4_7SwizzleILi1ELi4ELi3EEENS4_18smem_ptr_flag_bitsILi16EEENSU_INS5_IJNSA_ILi8EEESH_EEENS5_IJSH_SC_EEEEEEEvNS4_8identityENS4_23SM90_TMA_LOAD_MULTICASTES1C_vS1D_EENS_8epilogue10collective6detail29Sm90TmaWarpSpecializedAdapterINS1H_15DefaultEpilogueISJ_SK_SK_NS1G_6thread17LinearCombinationISJ_Li1EffLNS1L_9ScaleType4KindE0ELNS_15FloatRoundStyleE2ESJ_EENS1_15EpilogueDefaultEEEEEvvEEEEvNT_6ParamsE,"",@"SHT_CUDA_INFO"
	.sectionflags	@""
	.align	4


	//----- nvinfo : EIATTR_CUDA_API_VERSION
	.align		4
        /*0000*/ 	.byte	0x04, 0x37
        /*0002*/ 	.short	(.L_21 - .L_20)
.L_20:
        /*0004*/ 	.word	0x00000082


	//----- nvinfo : EIATTR_KPARAM_INFO
	.align		4
.L_21:
        /*0008*/ 	.byte	0x04, 0x17
        /*000a*/ 	.short	(.L_23 - .L_22)
.L_22:
        /*000c*/ 	.word	0x00000000
        /*0010*/ 	.short	0x0000
        /*0012*/ 	.short	0x0070
        /*0014*/ 	.byte	0x00, 0xf0, 0x01, 0x10


	//----- nvinfo : EIATTR_SPARSE_MMA_MASK
	.align		4
.L_23:
        /*0018*/ 	.byte	0x03, 0x50
        /*001a*/ 	.short	0x0000


	//----- nvinfo : EIATTR_MAXREG_COUNT
	.align		4
        /*001c*/ 	.byte	0x03, 0x1b
        /*001e*/ 	.short	0x00a8


	//----- nvinfo : EIATTR_NUM_BARRIERS
	.align		4
        /*0020*/ 	.byte	0x02, 0x4c
        /*0022*/ 	.byte	0x01
	.zero		1


	//----- nvinfo : EIATTR_EXTERNS
	.align		4
        /*0024*/ 	.byte	0x04, 0x0f
        /*0026*/ 	.short	(.L_25 - .L_24)


	//   ....[0]....
	.align		4
.L_24:
        /*0028*/ 	.word	index@(__assertfail)


	//----- nvinfo : EIATTR_ANNOTATIONS
	.align		4
.L_25:
        /*002c*/ 	.byte	0x04, 0x55
        /*002e*/ 	.short	(.L_27 - .L_26)


	//   ....[0]....
.L_26:
        /*0030*/ 	.word	0x00000001
        /*0034*/ 	.byte	0x60, 0x14, 0x00, 0x00, 0x01, 0x00, 0x00, 0x00, 0x10, 0x1b, 0x00, 0x00, 0x01, 0x00, 0x00, 0x00
        /*0044*/ 	.byte	0x30, 0x49, 0x00, 0x00, 0x01, 0x00, 0x00, 0x00, 0x60, 0x55, 0x00, 0x00


	//----- nvinfo : EIATTR_MERCURY_ISA_VERSION
	.align		4
.L_27:
        /*0050*/ 	.byte	0x03, 0x5f
        /*0052*/ 	.short	0x0101


	//----- nvinfo : EIATTR_INT_WARP_WIDE_INSTR_OFFSETS
	.align		4
        /*0054*/ 	.byte	0x04, 0x31
        /*0056*/ 	.short	(.L_29 - .L_28)


	//   ....[0]....
.L_28:
        /*0058*/ 	.word	0x00000ba0


	//   ....[1]....
        /*005c*/ 	.word	0x00000bc0


	//   ....[2]....
        /*0060*/ 	.word	0x00000be0


	//   ....[3]....
        /*0064*/ 	.word	0x00000ca0


	//   ....[4]....
        /*0068*/ 	.word	0x00000cc0


	//   ....[5]....
        /*006c*/ 	.word	0x00000d20


	//   ....[6]....
        /*0070*/ 	.word	0x00000e30


	//   ....[7]....
        /*0074*/ 	.word	0x00000e60


	//   ....[8]....
        /*0078*/ 	.word	0x000024f0


	//----- nvinfo : EIATTR_COOP_GROUP_MASK_REGIDS
	.align		4
.L_29:
        /*007c*/ 	.byte	0x04, 0x29
        /*007e*/ 	.short	(.L_31 - .L_30)


	//   ....[0]....
.L_30:
        /*0080*/ 	.word	0xffffffff


	//   ....[1]....
        /*0084*/ 	.word	0xffffffff


	//   ....[2]....
        /*0088*/ 	.word	0xffffffff


	//   ....[3]....
        /*008c*/ 	.word	0xffffffff


	//   ....[4]....
        /*0090*/ 	.word	0xffffffff


	//   ....[5]....
        /*0094*/ 	.word	0xffffffff


	//   ....[6]....
        /*0098*/ 	.word	0xffffffff


	//----- nvinfo : EIATTR_COOP_GROUP_INSTR_OFFSETS
	.align		4
.L_31:
        /*009c*/ 	.byte	0x04, 0x28
        /*009e*/ 	.short	(.L_33 - .L_32)


	//   ....[0]....
.L_32:
        /*00a0*/ 	.word	0x00000070


	//   ....[1]....
        /*00a4*/ 	.word	0x00000080


	//   ....[2]....
        /*00a8*/ 	.word	0x00000140


	//   ....[3]....
        /*00ac*/ 	.word	0x00000980


	//   ....[4]....
        /*00b0*/ 	.word	0x000009c0


	//   ....[5]....
        /*00b4*/ 	.word	0x00000a40


	//   ....[6]....
        /*00b8*/ 	.word	0x00001010


	//----- nvinfo : EIATTR_REG_RECONFIG
	.align		4
.L_33:
        /*00bc*/ 	.byte	0x01, 0x54
	.zero		2


	//----- nvinfo : EIATTR_SYSCALL_OFFSETS
	.align		4
        /*00c0*/ 	.byte	0x04, 0x46
        /*00c2*/ 	.short	(.L_35 - .L_34)


	//   ....[0]....
.L_34:
        /*00c4*/ 	.word	0x00002000


	//----- nvinfo : EIATTR_MBARRIER_INSTR_OFFSETS
	.align		4
.L_35:
        /*00c8*/ 	.byte	0x04, 0x39
        /*00ca*/ 	.short	(.L_37 - .L_36)


	//   ....[0]....
.L_36:
        /*00cc*/ 	.word	0x00000260
        /*00d0*/ 	.word	0x000000ff
        /*00d4*/ 	.word	0x00000000
        /*00d8*/ 	.short	0x0100
        /*00da*/ 	.byte	0x08
	.zero		1


	//   ....[1]....
        /*00dc*/ 	.word	0x00000270
        /*00e0*/ 	.word	0x000000ff
        /*00e4*/ 	.word	0x000001c0
        /*00e8*/ 	.short	0x0100
        /*00ea*/ 	.byte	0x08
	.zero		1


	//   ....[2]....
        /*00ec*/ 	.word	0x00000280
        /*00f0*/ 	.word	0x000000ff
        /*00f4*/ 	.word	0x00000008
        /*00f8*/ 	.short	0x0100
        /*00fa*/ 	.byte	0x08
	.zero		1


	//   ....[3]....
        /*00fc*/ 	.word	0x00000290
        /*0100*/ 	.word	0x000000ff
        /*0104*/ 	.word	0x000001c8
        /*0108*/ 	.short	0x0100
        /*010a*/ 	.byte	0x08
	.zero		1


	//   ....[4]....
        /*010c*/ 	.word	0x000002a0
        /*0110*/ 	.word	0x000000ff
        /*0114*/ 	.word	0x00000010
        /*0118*/ 	.short	0x0100
        /*011a*/ 	.byte	0x08
	.zero		1


	//   ....[5]....
        /*011c*/ 	.word	0x000002b0
        /*0120*/ 	.word	0x000000ff
        /*0124*/ 	.word	0x000001d0
        /*0128*/ 	.short	0x0100
        /*012a*/ 	.byte	0x08
	.zero		1


	//   ....[6]....
        /*012c*/ 	.word	0x000002c0
        /*0130*/ 	.word	0x000000ff
        /*0134*/ 	.word	0x00000018
        /*0138*/ 	.short	0x0100
        /*013a*/ 	.byte	0x08
	.zero		1


	//   ....[7]....
        /*013c*/ 	.word	0x000002d0
        /*0140*/ 	.word	0x000000ff
        /*0144*/ 	.word	0x000001d8
        /*0148*/ 	.short	0x0100
        /*014a*/ 	.byte	0x08
	.zero		1


	//   ....[8]....
        /*014c*/ 	.word	0x000002e0
        /*0150*/ 	.word	0x000000ff
        /*0154*/ 	.word	0x00000020
        /*0158*/ 	.short	0x0100
        /*015a*/ 	.byte	0x08
	.zero		1


	//   ....[9]....
        /*015c*/ 	.word	0x000002f0
        /*0160*/ 	.word	0x000000ff
        /*0164*/ 	.word	0x000001e0
        /*0168*/ 	.short	0x0100
        /*016a*/ 	.byte	0x08
	.zero		1


	//   ....[10]....
        /*016c*/ 	.word	0x00000300
        /*0170*/ 	.word	0x000000ff
        /*0174*/ 	.word	0x00000028
        /*0178*/ 	.short	0x0100
        /*017a*/ 	.byte	0x08
	.zero		1


	//   ....[11]....
        /*017c*/ 	.word	0x00000310
        /*0180*/ 	.word	0x000000ff
        /*0184*/ 	.word	0x000001e8
        /*0188*/ 	.short	0x0100
        /*018a*/ 	.byte	0x08
	.zero		1


	//   ....[12]....
        /*018c*/ 	.word	0x00000320
        /*0190*/ 	.word	0x000000ff
        /*0194*/ 	.word	0x00000030
        /*0198*/ 	.short	0x0100
        /*019a*/ 	.byte	0x08
	.zero		1


	//   ....[13]....
        /*019c*/ 	.word	0x00000330
        /*01a0*/ 	.word	0x000000ff
        /*01a4*/ 	.word	0x000001f0
        /*01a8*/ 	.short	0x0100
        /*01aa*/ 	.byte	0x08
	.zero		1


	//   ....[14]....
        /*01ac*/ 	.word	0x00000340
        /*01b0*/ 	.word	0x000000ff
        /*01b4*/ 	.word	0x00000038
        /*01b8*/ 	.short	0x0100
        /*01ba*/ 	.byte	0x08
	.zero		1


	//   ....[15]....
        /*01bc*/ 	.word	0x00000350
        /*01c0*/ 	.word	0x000000ff
        /*01c4*/ 	.word	0x000001f8
        /*01c8*/ 	.short	0x0100
        /*01ca*/ 	.byte	0x08
	.zero		1


	//   ....[16]....
        /*01cc*/ 	.word	0x00000360
        /*01d0*/ 	.word	0x000000ff
        /*01d4*/ 	.word	0x00000040
        /*01d8*/ 	.short	0x0100
        /*01da*/ 	.byte	0x08
	.zero		1


	//   ....[17]....
        /*01dc*/ 	.word	0x00000370
        /*01e0*/ 	.word	0x000000ff
        /*01e4*/ 	.word	0x00000200
        /*01e8*/ 	.short	0x0100
        /*01ea*/ 	.byte	0x08
	.zero		1


	//   ....[18]....
        /*01ec*/ 	.word	0x00000380
        /*01f0*/ 	.word	0x000000ff
        /*01f4*/ 	.word	0x00000048
        /*01f8*/ 	.short	0x0100
        /*01fa*/ 	.byte	0x08
	.zero		1


	//   ....[19]....
        /*01fc*/ 	.word	0x00000390
        /*0200*/ 	.word	0x000000ff
        /*0204*/ 	.word	0x00000208
        /*0208*/ 	.short	0x0100
        /*020a*/ 	.byte	0x08
	.zero		1


	//   ....[20]....
        /*020c*/ 	.word	0x000003a0
        /*0210*/ 	.word	0x000000ff
        /*0214*/ 	.word	0x00000050
        /*0218*/ 	.short	0x0100
        /*021a*/ 	.byte	0x08
	.zero		1


	//   ....[21]....
        /*021c*/ 	.word	0x000003b0
        /*0220*/ 	.word	0x000000ff
        /*0224*/ 	.word	0x00000210
        /*0228*/ 	.short	0x0100
        /*022a*/ 	.byte	0x08
	.zero		1


	//   ....[22]....
        /*022c*/ 	.word	0x000003c0
        /*0230*/ 	.word	0x000000ff
        /*0234*/ 	.word	0x00000058
        /*0238*/ 	.short	0x0100
        /*023a*/ 	.byte	0x08
	.zero		1


	//   ....[23]....
        /*023c*/ 	.word	0x000003d0
        /*0240*/ 	.word	0x000000ff
        /*0244*/ 	.word	0x00000218
        /*0248*/ 	.short	0x0100
        /*024a*/ 	.byte	0x08
	.zero		1


	//   ....[24]....
        /*024c*/ 	.word	0x000003e0
        /*0250*/ 	.word	0x000000ff
        /*0254*/ 	.word	0x00000060
        /*0258*/ 	.short	0x0100
        /*025a*/ 	.byte	0x08
	.zero		1


	//   ....[25]....
        /*025c*/ 	.word	0x000003f0
        /*0260*/ 	.word	0x000000ff
        /*0264*/ 	.word	0x00000220
        /*0268*/ 	.short	0x0100
        /*026a*/ 	.byte	0x08
	.zero		1


	//   ....[26]....
        /*026c*/ 	.word	0x00000400
        /*0270*/ 	.word	0x000000ff
        /*0274*/ 	.word	0x00000068
        /*0278*/ 	.short	0x0100
        /*027a*/ 	.byte	0x08
	.zero		1


	//   ....[27]....
        /*027c*/ 	.word	0x00000410
        /*0280*/ 	.word	0x000000ff
        /*0284*/ 	.word	0x00000228
        /*0288*/ 	.short	0x0100
        /*028a*/ 	.byte	0x08
	.zero		1


	//   ....[28]....
        /*028c*/ 	.word	0x00000420
        /*0290*/ 	.word	0x000000ff
        /*0294*/ 	.word	0x00000070
        /*0298*/ 	.short	0x0100
        /*029a*/ 	.byte	0x08
	.zero		1


	//   ....[29]....
        /*029c*/ 	.word	0x00000430
        /*02a0*/ 	.word	0x000000ff
        /*02a4*/ 	.word	0x00000230
        /*02a8*/ 	.short	0x0100
        /*02aa*/ 	.byte	0x08
	.zero		1


	//   ....[30]....
        /*02ac*/ 	.word	0x00000440
        /*02b0*/ 	.word	0x000000ff
        /*02b4*/ 	.word	0x00000078
        /*02b8*/ 	.short	0x0100
        /*02ba*/ 	.byte	0x08
	.zero		1


	//   ....[31]....
        /*02bc*/ 	.word	0x00000450
        /*02c0*/ 	.word	0x000000ff
        /*02c4*/ 	.word	0x00000238
        /*02c8*/ 	.short	0x0100
        /*02ca*/ 	.byte	0x08
	.zero		1


	//   ....[32]....
        /*02cc*/ 	.word	0x00000460
        /*02d0*/ 	.word	0x000000ff
        /*02d4*/ 	.word	0x00000080
        /*02d8*/ 	.short	0x0100
        /*02da*/ 	.byte	0x08
	.zero		1


	//   ....[33]....
        /*02dc*/ 	.word	0x00000470
        /*02e0*/ 	.word	0x000000ff
        /*02e4*/ 	.word	0x00000240
        /*02e8*/ 	.short	0x0100
        /*02ea*/ 	.byte	0x08
	.zero		1


	//   ....[34]....
        /*02ec*/ 	.word	0x00000480
        /*02f0*/ 	.word	0x000000ff
        /*02f4*/ 	.word	0x00000088
        /*02f8*/ 	.short	0x0100
        /*02fa*/ 	.byte	0x08
	.zero		1


	//   ....[35]....
        /*02fc*/ 	.word	0x00000490
        /*0300*/ 	.word	0x000000ff
        /*0304*/ 	.word	0x00000248
        /*0308*/ 	.short	0x0100
        /*030a*/ 	.byte	0x08
	.zero		1


	//   ....[36]....
        /*030c*/ 	.word	0x000004a0
        /*0310*/ 	.word	0x000000ff
        /*0314*/ 	.word	0x00000090
        /*0318*/ 	.short	0x0100
        /*031a*/ 	.byte	0x08
	.zero		1


	//   ....[37]....
        /*031c*/ 	.word	0x000004b0
        /*0320*/ 	.word	0x000000ff
        /*0324*/ 	.word	0x00000250
        /*0328*/ 	.short	0x0100
        /*032a*/ 	.byte	0x08
	.zero		1


	//   ....[38]....
        /*032c*/ 	.word	0x000004c0
        /*0330*/ 	.word	0x000000ff
        /*0334*/ 	.word	0x00000098
        /*0338*/ 	.short	0x0100
        /*033a*/ 	.byte	0x08
	.zero		1


	//   ....[39]....
        /*033c*/ 	.word	0x000004d0
        /*0340*/ 	.word	0x000000ff
        /*0344*/ 	.word	0x00000258
        /*0348*/ 	.short	0x0100
        /*034a*/ 	.byte	0x08
	.zero		1


	//   ....[40]....
        /*034c*/ 	.word	0x000004e0
        /*0350*/ 	.word	0x000000ff
        /*0354*/ 	.word	0x000000a0
        /*0358*/ 	.short	0x0100
        /*035a*/ 	.byte	0x08
	.zero		1


	//   ....[41]....
        /*035c*/ 	.word	0x000004f0
        /*0360*/ 	.word	0x000000ff
        /*0364*/ 	.word	0x00000260
        /*0368*/ 	.short	0x0100
        /*036a*/ 	.byte	0x08
	.zero		1


	//   ....[42]....
        /*036c*/ 	.word	0x00000500
        /*0370*/ 	.word	0x000000ff
        /*0374*/ 	.word	0x000000a8
        /*0378*/ 	.short	0x0100
        /*037a*/ 	.byte	0x08
	.zero		1


	//   ....[43]....
        /*037c*/ 	.word	0x00000510
        /*0380*/ 	.word	0x000000ff
        /*0384*/ 	.word	0x00000268
        /*0388*/ 	.short	0x0100
        /*038a*/ 	.byte	0x08
	.zero		1


	//   ....[44]....
        /*038c*/ 	.word	0x00000520
        /*0390*/ 	.word	0x000000ff
        /*0394*/ 	.word	0x000000b0
        /*0398*/ 	.short	0x0100
        /*039a*/ 	.byte	0x08
	.zero		1


	//   ....[45]....
        /*039c*/ 	.word	0x00000530
        /*03a0*/ 	.word	0x000000ff
        /*03a4*/ 	.word	0x00000270
        /*03a8*/ 	.short	0x0100
        /*03aa*/ 	.byte	0x08
	.zero		1


	//   ....[46]....
        /*03ac*/ 	.word	0x00000540
        /*03b0*/ 	.word	0x000000ff
        /*03b4*/ 	.word	0x000000b8
        /*03b8*/ 	.short	0x0100
        /*03ba*/ 	.byte	0x08
	.zero		1


	//   ....[47]....
        /*03bc*/ 	.word	0x00000550
        /*03c0*/ 	.word	0x000000ff
        /*03c4*/ 	.word	0x00000278
        /*03c8*/ 	.short	0x0100
        /*03ca*/ 	.byte	0x08
	.zero		1


	//   ....[48]....
        /*03cc*/ 	.word	0x00000560
        /*03d0*/ 	.word	0x000000ff
        /*03d4*/ 	.word	0x000000c0
        /*03d8*/ 	.short	0x0100
        /*03da*/ 	.byte	0x08
	.zero		1


	//   ....[49]....
        /*03dc*/ 	.word	0x00000570
        /*03e0*/ 	.word	0x000000ff
        /*03e4*/ 	.word	0x00000280
        /*03e8*/ 	.short	0x0100
        /*03ea*/ 	.byte	0x08
	.zero		1


	//   ....[50]....
        /*03ec*/ 	.word	0x00000580
        /*03f0*/ 	.word	0x000000ff
        /*03f4*/ 	.word	0x000000c8
        /*03f8*/ 	.short	0x0100
        /*03fa*/ 	.byte	0x08
	.zero		1


	//   ....[51]....
        /*03fc*/ 	.word	0x00000590
        /*0400*/ 	.word	0x000000ff
        /*0404*/ 	.word	0x00000288
        /*0408*/ 	.short	0x0100
        /*040a*/ 	.byte	0x08
	.zero		1


	//   ....[52]....
        /*040c*/ 	.word	0x000005a0
        /*0410*/ 	.word	0x000000ff
        /*0414*/ 	.word	0x000000d0
        /*0418*/ 	.short	0x0100
        /*041a*/ 	.byte	0x08
	.zero		1


	//   ....[53]....
        /*041c*/ 	.word	0x000005b0
        /*0420*/ 	.word	0x000000ff
        /*0424*/ 	.word	0x00000290
        /*0428*/ 	.short	0x0100
        /*042a*/ 	.byte	0x08
	.zero		1


	//   ....[54]....
        /*042c*/ 	.word	0x000005c0
        /*0430*/ 	.word	0x000000ff
        /*0434*/ 	.word	0x000000d8
        /*0438*/ 	.short	0x0100
        /*043a*/ 	.byte	0x08
	.zero		1


	//   ....[55]....
        /*043c*/ 	.word	0x000005d0
        /*0440*/ 	.word	0x000000ff
        /*0444*/ 	.word	0x00000298
        /*0448*/ 	.short	0x0100
        /*044a*/ 	.byte	0x08
	.zero		1


	//   ....[56]....
        /*044c*/ 	.word	0x000005e0
        /*0450*/ 	.word	0x000000ff
        /*0454*/ 	.word	0x000000e0
        /*0458*/ 	.short	0x0100
        /*045a*/ 	.byte	0x08
	.zero		1


	//   ....[57]....
        /*045c*/ 	.word	0x000005f0
        /*0460*/ 	.word	0x000000ff
        /*0464*/ 	.word	0x000002a0
        /*0468*/ 	.short	0x0100
        /*046a*/ 	.byte	0x08
	.zero		1


	//   ....[58]....
        /*046c*/ 	.word	0x00000600
        /*0470*/ 	.word	0x000000ff
        /*0474*/ 	.word	0x000000e8
        /*0478*/ 	.short	0x0100
        /*047a*/ 	.byte	0x08
	.zero		1


	//   ....[59]....
        /*047c*/ 	.word	0x00000610
        /*0480*/ 	.word	0x000000ff
        /*0484*/ 	.word	0x000002a8
        /*0488*/ 	.short	0x0100
        /*048a*/ 	.byte	0x08
	.zero		1


	//   ....[60]....
        /*048c*/ 	.word	0x00000620
        /*0490*/ 	.word	0x000000ff
        /*0494*/ 	.word	0x000000f0
        /*0498*/ 	.short	0x0100
        /*049a*/ 	.byte	0x08
	.zero		1


	//   ....[61]....
        /*049c*/ 	.word	0x00000630
        /*04a0*/ 	.word	0x000000ff
        /*04a4*/ 	.word	0x000002b0
        /*04a8*/ 	.short	0x0100
        /*04aa*/ 	.byte	0x08
	.zero		1


	//   ....[62]....
        /*04ac*/ 	.word	0x00000640
        /*04b0*/ 	.word	0x000000ff
        /*04b4*/ 	.word	0x000000f8
        /*04b8*/ 	.short	0x0100
        /*04ba*/ 	.byte	0x08
	.zero		1


	//   ....[63]....
        /*04bc*/ 	.word	0x00000650
        /*04c0*/ 	.word	0x000000ff
        /*04c4*/ 	.word	0x000002b8
        /*04c8*/ 	.short	0x0100
        /*04ca*/ 	.byte	0x08
	.zero		1


	//   ....[64]....
        /*04cc*/ 	.word	0x00000660
        /*04d0*/ 	.word	0x000000ff
        /*04d4*/ 	.word	0x00000100
        /*04d8*/ 	.short	0x0100
        /*04da*/ 	.byte	0x08
	.zero		1


	//   ....[65]....
        /*04dc*/ 	.word	0x00000670
        /*04e0*/ 	.word	0x000000ff
        /*04e4*/ 	.word	0x000002c0
        /*04e8*/ 	.short	0x0100
        /*04ea*/ 	.byte	0x08
	.zero		1


	//   ....[66]....
        /*04ec*/ 	.word	0x00000680
        /*04f0*/ 	.word	0x000000ff
        /*04f4*/ 	.word	0x00000108
        /*04f8*/ 	.short	0x0100
        /*04fa*/ 	.byte	0x08
	.zero		1


	//   ....[67]....
        /*04fc*/ 	.word	0x00000690
        /*0500*/ 	.word	0x000000ff
        /*0504*/ 	.word	0x000002c8
        /*0508*/ 	.short	0x0100
        /*050a*/ 	.byte	0x08
	.zero		1


	//   ....[68]....
        /*050c*/ 	.word	0x000006a0
        /*0510*/ 	.word	0x000000ff
        /*0514*/ 	.word	0x00000110
        /*0518*/ 	.short	0x0100
        /*051a*/ 	.byte	0x08
	.zero		1


	//   ....[69]....
        /*051c*/ 	.word	0x000006b0
        /*0520*/ 	.word	0x000000ff
        /*0524*/ 	.word	0x000002d0
        /*0528*/ 	.short	0x0100
        /*052a*/ 	.byte	0x08
	.zero		1


	//   ....[70]....
        /*052c*/ 	.word	0x000006c0
        /*0530*/ 	.word	0x000000ff
        /*0534*/ 	.word	0x00000118
        /*0538*/ 	.short	0x0100
        /*053a*/ 	.byte	0x08
	.zero		1


	//   ....[71]....
        /*053c*/ 	.word	0x000006d0
        /*0540*/ 	.word	0x000000ff
        /*0544*/ 	.word	0x000002d8
        /*0548*/ 	.short	0x0100
        /*054a*/ 	.byte	0x08
	.zero		1


	//   ....[72]....
        /*054c*/ 	.word	0x000006e0
        /*0550*/ 	.word	0x000000ff
        /*0554*/ 	.word	0x00000120
        /*0558*/ 	.short	0x0100
        /*055a*/ 	.byte	0x08
	.zero		1


	//   ....[73]....
        /*055c*/ 	.word	0x000006f0
        /*0560*/ 	.word	0x000000ff
        /*0564*/ 	.word	0x000002e0
        /*0568*/ 	.short	0x0100
        /*056a*/ 	.byte	0x08
	.zero		1


	//   ....[74]....
        /*056c*/ 	.word	0x00000700
        /*0570*/ 	.word	0x000000ff
        /*0574*/ 	.word	0x00000128
        /*0578*/ 	.short	0x0100
        /*057a*/ 	.byte	0x08
	.zero		1


	//   ....[75]....
        /*057c*/ 	.word	0x00000710
        /*0580*/ 	.word	0x000000ff
        /*0584*/ 	.word	0x000002e8
        /*0588*/ 	.short	0x0100
        /*058a*/ 	.byte	0x08
	.zero		1


	//   ....[76]....
        /*058c*/ 	.word	0x00000720
        /*0590*/ 	.word	0x000000ff
        /*0594*/ 	.word	0x00000130
        /*0598*/ 	.short	0x0100
        /*059a*/ 	.byte	0x08
	.zero		1


	//   ....[77]....
        /*059c*/ 	.word	0x00000730
        /*05a0*/ 	.word	0x000000ff
        /*05a4*/ 	.word	0x000002f0
        /*05a8*/ 	.short	0x0100
        /*05aa*/ 	.byte	0x08
	.zero		1


	//   ....[78]....
        /*05ac*/ 	.word	0x00000740
        /*05b0*/ 	.word	0x000000ff
        /*05b4*/ 	.word	0x00000138
        /*05b8*/ 	.short	0x0100
        /*05ba*/ 	.byte	0x08
	.zero		1


	//   ....[79]....
        /*05bc*/ 	.word	0x00000750
        /*05c0*/ 	.word	0x000000ff
        /*05c4*/ 	.word	0x000002f8
        /*05c8*/ 	.short	0x0100
        /*05ca*/ 	.byte	0x08
	.zero		1


	//   ....[80]....
        /*05cc*/ 	.word	0x00000760
        /*05d0*/ 	.word	0x000000ff
        /*05d4*/ 	.word	0x00000140
        /*05d8*/ 	.short	0x0100
        /*05da*/ 	.byte	0x08
	.zero		1


	//   ....[81]....
        /*05dc*/ 	.word	0x00000770
        /*05e0*/ 	.word	0x000000ff
        /*05e4*/ 	.word	0x00000300
        /*05e8*/ 	.short	0x0100
        /*05ea*/ 	.byte	0x08
	.zero		1


	//   ....[82]....
        /*05ec*/ 	.word	0x00000780
        /*05f0*/ 	.word	0x000000ff
        /*05f4*/ 	.word	0x00000148
        /*05f8*/ 	.short	0x0100
        /*05fa*/ 	.byte	0x08
	.zero		1


	//   ....[83]....
        /*05fc*/ 	.word	0x00000790
        /*0600*/ 	.word	0x000000ff
        /*0604*/ 	.word	0x00000308
        /*0608*/ 	.short	0x0100
        /*060a*/ 	.byte	0x08
	.zero		1


	//   ....[84]....
        /*060c*/ 	.word	0x000007a0
        /*0610*/ 	.word	0x000000ff
        /*0614*/ 	.word	0x00000150
        /*0618*/ 	.short	0x0100
        /*061a*/ 	.byte	0x08
	.zero		1


	//   ....[85]....
        /*061c*/ 	.word	0x000007b0
        /*0620*/ 	.word	0x000000ff
        /*0624*/ 	.word	0x00000310
        /*0628*/ 	.short	0x0100
        /*062a*/ 	.byte	0x08
	.zero		1


	//   ....[86]....
        /*062c*/ 	.word	0x000007c0
        /*0630*/ 	.word	0x000000ff
        /*0634*/ 	.word	0x00000158
        /*0638*/ 	.short	0x0100
        /*063a*/ 	.byte	0x08
	.zero		1


	//   ....[87]....
        /*063c*/ 	.word	0x000007d0
        /*0640*/ 	.word	0x000000ff
        /*0644*/ 	.word	0x00000318
        /*0648*/ 	.short	0x0100
        /*064a*/ 	.byte	0x08
	.zero		1


	//   ....[88]....
        /*064c*/ 	.word	0x000007e0
        /*0650*/ 	.word	0x000000ff
        /*0654*/ 	.word	0x00000160
        /*0658*/ 	.short	0x0100
        /*065a*/ 	.byte	0x08
	.zero		1


	//   ....[89]....
        /*065c*/ 	.word	0x000007f0
        /*0660*/ 	.word	0x000000ff
        /*0664*/ 	.word	0x00000320
        /*0668*/ 	.short	0x0100
        /*066a*/ 	.byte	0x08
	.zero		1


	//   ....[90]....
        /*066c*/ 	.word	0x00000800
        /*0670*/ 	.word	0x000000ff
        /*0674*/ 	.word	0x00000168
        /*0678*/ 	.short	0x0100
        /*067a*/ 	.byte	0x08
	.zero		1


	//   ....[91]....
        /*067c*/ 	.word	0x00000810
        /*0680*/ 	.word	0x000000ff
        /*0684*/ 	.word	0x00000328
        /*0688*/ 	.short	0x0100
        /*068a*/ 	.byte	0x08
	.zero		1


	//   ....[92]....
        /*068c*/ 	.word	0x00000820
        /*0690*/ 	.word	0x000000ff
        /*0694*/ 	.word	0x00000170
        /*0698*/ 	.short	0x0100
        /*069a*/ 	.byte	0x08
	.zero		1


	//   ....[93]....
        /*069c*/ 	.word	0x00000830
        /*06a0*/ 	.word	0x000000ff
        /*06a4*/ 	.word	0x00000330
        /*06a8*/ 	.short	0x0100
        /*06aa*/ 	.byte	0x08
	.zero		1


	//   ....[94]....
        /*06ac*/ 	.word	0x00000840
        /*06b0*/ 	.word	0x000000ff
        /*06b4*/ 	.word	0x00000178
        /*06b8*/ 	.short	0x0100
        /*06ba*/ 	.byte	0x08
	.zero		1


	//   ....[95]....
        /*06bc*/ 	.word	0x00000850
        /*06c0*/ 	.word	0x000000ff
        /*06c4*/ 	.word	0x00000338
        /*06c8*/ 	.short	0x0100
        /*06ca*/ 	.byte	0x08
	.zero		1


	//   ....[96]....
        /*06cc*/ 	.word	0x00000860
        /*06d0*/ 	.word	0x000000ff
        /*06d4*/ 	.word	0x00000180
        /*06d8*/ 	.short	0x0100
        /*06da*/ 	.byte	0x08
	.zero		1


	//   ....[97]....
        /*06dc*/ 	.word	0x00000870
        /*06e0*/ 	.word	0x000000ff
        /*06e4*/ 	.word	0x00000340
        /*06e8*/ 	.short	0x0100
        /*06ea*/ 	.byte	0x08
	.zero		1


	//   ....[98]....
        /*06ec*/ 	.word	0x00000880
        /*06f0*/ 	.word	0x000000ff
        /*06f4*/ 	.word	0x00000188
        /*06f8*/ 	.short	0x0100
        /*06fa*/ 	.byte	0x08
	.zero		1


	//   ....[99]....
        /*06fc*/ 	.word	0x00000890
        /*0700*/ 	.word	0x000000ff
        /*0704*/ 	.word	0x00000348
        /*0708*/ 	.short	0x0100
        /*070a*/ 	.byte	0x08
	.zero		1


	//   ....[100]....
        /*070c*/ 	.word	0x000008a0
        /*0710*/ 	.word	0x000000ff
        /*0714*/ 	.word	0x00000190
        /*0718*/ 	.short	0x0100
        /*071a*/ 	.byte	0x08
	.zero		1


	//   ....[101]....
        /*071c*/ 	.word	0x000008b0
        /*0720*/ 	.word	0x000000ff
        /*0724*/ 	.word	0x00000350
        /*0728*/ 	.short	0x0100
        /*072a*/ 	.byte	0x08
	.zero		1


	//   ....[102]....
        /*072c*/ 	.word	0x000008c0
        /*0730*/ 	.word	0x000000ff
        /*0734*/ 	.word	0x00000198
        /*0738*/ 	.short	0x0100
        /*073a*/ 	.byte	0x08
	.zero		1


	//   ....[103]....
        /*073c*/ 	.word	0x000008d0
        /*0740*/ 	.word	0x000000ff
        /*0744*/ 	.word	0x00000358
        /*0748*/ 	.short	0x0100
        /*074a*/ 	.byte	0x08
	.zero		1


	//   ....[104]....
        /*074c*/ 	.word	0x000008e0
        /*0750*/ 	.word	0x000000ff
        /*0754*/ 	.word	0x000001a0
        /*0758*/ 	.short	0x0100
        /*075a*/ 	.byte	0x08
	.zero		1


	//   ....[105]....
        /*075c*/ 	.word	0x000008f0
        /*0760*/ 	.word	0x000000ff
        /*0764*/ 	.word	0x00000360
        /*0768*/ 	.short	0x0100
        /*076a*/ 	.byte	0x08
	.zero		1


	//   ....[106]....
        /*076c*/ 	.word	0x00000900
        /*0770*/ 	.word	0x000000ff
        /*0774*/ 	.word	0x000001a8
        /*0778*/ 	.short	0x0100
        /*077a*/ 	.byte	0x08
	.zero		1


	//   ....[107]....
        /*077c*/ 	.word	0x00000910
        /*0780*/ 	.word	0x000000ff
        /*0784*/ 	.word	0x00000368
        /*0788*/ 	.short	0x0100
        /*078a*/ 	.byte	0x08
	.zero		1


	//   ....[108]....
        /*078c*/ 	.word	0x00000920
        /*0790*/ 	.word	0x000000ff
        /*0794*/ 	.word	0x000001b0
        /*0798*/ 	.short	0x0100
        /*079a*/ 	.byte	0x08
	.zero		1


	//   ....[109]....
        /*079c*/ 	.word	0x00000930
        /*07a0*/ 	.word	0x000000ff
        /*07a4*/ 	.word	0x00000370
        /*07a8*/ 	.short	0x0100
        /*07aa*/ 	.byte	0x08
	.zero		1


	//   ....[110]....
        /*07ac*/ 	.word	0x00000940
        /*07b0*/ 	.word	0x000000ff
        /*07b4*/ 	.word	0x000001b8
        /*07b8*/ 	.short	0x0100
        /*07ba*/ 	.byte	0x08
	.zero		1


	//   ....[111]....
        /*07bc*/ 	.word	0x00000950
        /*07c0*/ 	.word	0x000000ff
        /*07c4*/ 	.word	0x00000378
        /*07c8*/ 	.short	0x0100
        /*07ca*/ 	.byte	0x08
	.zero		1


	//   ....[112]....
        /*07cc*/ 	.word	0x00000eb0
        /*07d0*/ 	.word	0x000000ff
        /*07d4*/ 	.word	0x000003b0
        /*07d8*/ 	.short	0x0100
        /*07da*/ 	.byte	0x08
	.zero		1


	//   ....[113]....
        /*07dc*/ 	.word	0x00000f40
        /*07e0*/ 	.word	0x000000ff
        /*07e4*/ 	.word	0x000003b8
        /*07e8*/ 	.short	0x0100
        /*07ea*/ 	.byte	0x08
	.zero		1


	//   ....[114]....
        /*07ec*/ 	.word	0x00000f90
        /*07f0*/ 	.word	0x000000ff
        /*07f4*/ 	.word	0x00000390
        /*07f8*/ 	.short	0x0100
        /*07fa*/ 	.byte	0x09
	.zero		1


	//   ....[115]....
        /*07fc*/ 	.word	0x00000fa0
        /*0800*/ 	.word	0x000000ff
        /*0804*/ 	.word	0x00000398
        /*0808*/ 	.short	0x0100
        /*080a*/ 	.byte	0x09
	.zero		1


	//   ....[116]....
        /*080c*/ 	.word	0x00000fb0
        /*0810*/ 	.word	0x000000ff
        /*0814*/ 	.word	0x000003a0
        /*0818*/ 	.short	0x0100
        /*081a*/ 	.byte	0x09
	.zero		1


	//   ....[117]....
        /*081c*/ 	.word	0x00000fc0
        /*0820*/ 	.word	0x000000ff
        /*0824*/ 	.word	0x000003a8
        /*0828*/ 	.short	0x0100
        /*082a*/ 	.byte	0x09
	.zero		1


	//   ....[118]....
        /*082c*/ 	.word	0x00001ec0
        /*0830*/ 	.word	0x000000ff
        /*0834*/ 	.word	0xfffffff8
        /*0838*/ 	.short	0x010a
        /*083a*/ 	.byte	0x2b
	.zero		1


	//   ....[119]....
        /*083c*/ 	.word	0x00002080
        /*0840*/ 	.word	0x00000003
        /*0844*/ 	.word	0x00000000
        /*0848*/ 	.short	0x010a
        /*084a*/ 	.byte	0x3f
	.zero		1


	//   ....[120]....
        /*084c*/ 	.word	0x000020c0
        /*0850*/ 	.word	0x00000003
        /*0854*/ 	.word	0x00000000
        /*0858*/ 	.short	0x010a
        /*085a*/ 	.byte	0x3f
	.zero		1


	//   ....[121]....
        /*085c*/ 	.word	0x00002250
        /*0860*/ 	.word	0x000000ff
        /*0864*/ 	.word	0x00000000
        /*0868*/ 	.short	0x010a
        /*086a*/ 	.byte	0x04
	.zero		1


	//   ....[122]....
        /*086c*/ 	.word	0x00002290
        /*0870*/ 	.word	0x000000ff
        /*0874*/ 	.word	0x00000000
        /*0878*/ 	.short	0x010a
        /*087a*/ 	.byte	0x04
	.zero		1


	//   ....[123]....
        /*087c*/ 	.word	0x00002380
        /*0880*/ 	.word	0x00000005
        /*0884*/ 	.word	0x00000000
        /*0888*/ 	.short	0x0101
        /*088a*/ 	.byte	0x3f
	.zero		1


	//   ....[124]....
        /*088c*/ 	.word	0x00002490
        /*0890*/ 	.word	0x00000003
        /*0894*/ 	.word	0x00000000
        /*0898*/ 	.short	0x0101
        /*089a*/ 	.byte	0x2f
	.zero		1


	//   ....[125]....
        /*089c*/ 	.word	0x00002590
        /*08a0*/ 	.word	0x00000003
        /*08a4*/ 	.word	0x00000000
        /*08a8*/ 	.short	0x0101
        /*08aa*/ 	.byte	0x3f
	.zero		1


	//   ....[126]....
        /*08ac*/ 	.word	0x00002610
        /*08b0*/ 	.word	0x000000ff
        /*08b4*/ 	.word	0x00000008
        /*08b8*/ 	.short	0x010a
        /*08ba*/ 	.byte	0x2b
	.zero		1


	//   ....[127]....
        /*08bc*/ 	.word	0x00004970
        /*08c0*/ 	.word	0x00000000
        /*08c4*/ 	.word	0x00000000
        /*08c8*/ 	.short	0x0101
        /*08ca*/ 	.byte	0x2f
	.zero		1


	//   ....[128]....
        /*08cc*/ 	.word	0x000052b0
        /*08d0*/ 	.word	0x0000000d
        /*08d4*/ 	.word	0x000001c0
        /*08d8*/ 	.short	0x010a
        /*08da*/ 	.byte	0x3f
	.zero		1


	//   ....[129]....
        /*08dc*/ 	.word	0x00005690
        /*08e0*/ 	.word	0x00000004
        /*08e4*/ 	.word	0x000003b8
        /*08e8*/ 	.short	0x0101
        /*08ea*/ 	.byte	0x3f
	.zero		1


	//   ....[130]....
        /*08ec*/ 	.word	0x00005dc0
        /*08f0*/ 	.word	0x00000007
        /*08f4*/ 	.word	0x00000000
        /*08f8*/ 	.short	0x010a
        /*08fa*/ 	.byte	0x3f
	.zero		1


	//   ....[131]....
        /*08fc*/ 	.word	0x00005e40
        /*0900*/ 	.word	0x00000006
        /*0904*/ 	.word	0x00000000
        /*0908*/ 	.short	0x010a
        /*090a*/ 	.byte	0x3f
	.zero		1


	//   ....[132]....
        /*090c*/ 	.word	0x00005ed0
        /*0910*/ 	.word	0x00000007
        /*0914*/ 	.word	0x00000000
        /*0918*/ 	.short	0x010a
        /*091a*/ 	.byte	0x3f
	.zero		1


	//   ....[133]....
        /*091c*/ 	.word	0x00005f60
        /*0920*/ 	.word	0x00000006
        /*0924*/ 	.word	0x00000000
        /*0928*/ 	.short	0x010a
        /*092a*/ 	.byte	0x3f
	.zero		1


	//   ....[134]....
        /*092c*/ 	.word	0x00005ff0
        /*0930*/ 	.word	0x00000007
        /*0934*/ 	.word	0x00000000
        /*0938*/ 	.short	0x010a
        /*093a*/ 	.byte	0x3f
	.zero		1


	//   ....[135]....
        /*093c*/ 	.word	0x00006080
        /*0940*/ 	.word	0x00000006
        /*0944*/ 	.word	0x00000000
        /*0948*/ 	.short	0x010a
        /*094a*/ 	.byte	0x3f
	.zero		1


	//   ....[136]....
        /*094c*/ 	.word	0x00006110
        /*0950*/ 	.word	0x00000007
        /*0954*/ 	.word	0x00000000
        /*0958*/ 	.short	0x010a
        /*095a*/ 	.byte	0x3f
	.zero		1


	//   ....[137]....
        /*095c*/ 	.word	0x000061a0
        /*0960*/ 	.word	0x00000006
        /*0964*/ 	.word	0x00000000
        /*0968*/ 	.short	0x010a
        /*096a*/ 	.byte	0x3f
	.zero		1


	//   ....[138]....
        /*096c*/ 	.word	0x00006230
        /*0970*/ 	.word	0x00000007
        /*0974*/ 	.word	0x00000000
        /*0978*/ 	.short	0x010a
        /*097a*/ 	.byte	0x3f
	.zero		1


	//   ....[139]....
        /*097c*/ 	.word	0x000062c0
        /*0980*/ 	.word	0x00000006
        /*0984*/ 	.word	0x00000000
        /*0988*/ 	.short	0x010a
        /*098a*/ 	.byte	0x3f
	.zero		1


	//   ....[140]....
        /*098c*/ 	.word	0x00006350
        /*0990*/ 	.word	0x00000007
        /*0994*/ 	.word	0x00000000
        /*0998*/ 	.short	0x010a
        /*099a*/ 	.byte	0x3f
	.zero		1


	//   ....[141]....
        /*099c*/ 	.word	0x000063e0
        /*09a0*/ 	.word	0x00000006
        /*09a4*/ 	.word	0x00000000
        /*09a8*/ 	.short	0x010a
        /*09aa*/ 	.byte	0x3f
	.zero		1


	//   ....[142]....
        /*09ac*/ 	.word	0x00006470
        /*09b0*/ 	.word	0x00000007
        /*09b4*/ 	.word	0x00000000
        /*09b8*/ 	.short	0x010a
        /*09ba*/ 	.byte	0x3f
	.zero		1


	//   ....[143]....
        /*09bc*/ 	.word	0x00006500
        /*09c0*/ 	.word	0x00000006
        /*09c4*/ 	.word	0x00000000
        /*09c8*/ 	.short	0x010a
        /*09ca*/ 	.byte	0x3f
	.zero		1


	//   ....[144]....
        /*09cc*/ 	.word	0x00006590
        /*09d0*/ 	.word	0x00000007
        /*09d4*/ 	.word	0x00000000
        /*09d8*/ 	.short	0x010a
        /*09da*/ 	.byte	0x3f
	.zero		1


	//   ....[145]....
        /*09dc*/ 	.word	0x00006620
        /*09e0*/ 	.word	0x00000006
        /*09e4*/ 	.word	0x00000000
        /*09e8*/ 	.short	0x010a
        /*09ea*/ 	.byte	0x3f
	.zero		1


	//   ....[146]....
        /*09ec*/ 	.word	0x000066b0
        /*09f0*/ 	.word	0x00000007
        /*09f4*/ 	.word	0x00000000
        /*09f8*/ 	.short	0x010a
        /*09fa*/ 	.byte	0x3f
	.zero		1


	//   ....[147]....
        /*09fc*/ 	.word	0x00006740
        /*0a00*/ 	.word	0x00000006
        /*0a04*/ 	.word	0x00000000
        /*0a08*/ 	.short	0x010a
        /*0a0a*/ 	.byte	0x3f
	.zero		1


	//   ....[148]....
        /*0a0c*/ 	.word	0x000067d0
        /*0a10*/ 	.word	0x00000007
        /*0a14*/ 	.word	0x00000000
        /*0a18*/ 	.short	0x010a
        /*0a1a*/ 	.byte	0x3f
	.zero		1


	//   ....[149]....
        /*0a1c*/ 	.word	0x00006860
        /*0a20*/ 	.word	0x00000006
        /*0a24*/ 	.word	0x00000000
        /*0a28*/ 	.short	0x010a
        /*0a2a*/ 	.byte	0x3f
	.zero		1


	//   ....[150]....
        /*0a2c*/ 	.word	0x000068f0
        /*0a30*/ 	.word	0x00000007
        /*0a34*/ 	.word	0x00000000
        /*0a38*/ 	.short	0x010a
        /*0a3a*/ 	.byte	0x3f
	.zero		1


	//   ....[151]....
        /*0a3c*/ 	.word	0x00006980
        /*0a40*/ 	.word	0x00000006
        /*0a44*/ 	.word	0x00000000
        /*0a48*/ 	.short	0x010a
        /*0a4a*/ 	.byte	0x3f
	.zero		1


	//   ....[152]....
        /*0a4c*/ 	.word	0x00006a10
        /*0a50*/ 	.word	0x00000007
        /*0a54*/ 	.word	0x00000000
        /*0a58*/ 	.short	0x010a
        /*0a5a*/ 	.byte	0x3f
	.zero		1


	//   ....[153]....
        /*0a5c*/ 	.word	0x00006aa0
        /*0a60*/ 	.word	0x00000006
        /*0a64*/ 	.word	0x00000000
        /*0a68*/ 	.short	0x010a
        /*0a6a*/ 	.byte	0x3f
	.zero		1


	//   ....[154]....
        /*0a6c*/ 	.word	0x00006b30
        /*0a70*/ 	.word	0x00000007
        /*0a74*/ 	.word	0x00000000
        /*0a78*/ 	.short	0x010a
        /*0a7a*/ 	.byte	0x3f
	.zero		1


	//   ....[155]....
        /*0a7c*/ 	.word	0x00006bc0
        /*0a80*/ 	.word	0x00000006
        /*0a84*/ 	.word	0x00000000
        /*0a88*/ 	.short	0x010a
        /*0a8a*/ 	.byte	0x3f
	.zero		1


	//   ....[156]....
        /*0a8c*/ 	.word	0x00006c50
        /*0a90*/ 	.word	0x00000007
        /*0a94*/ 	.word	0x00000000
        /*0a98*/ 	.short	0x010a
        /*0a9a*/ 	.byte	0x3f
	.zero		1


	//   ....[157]....
        /*0a9c*/ 	.word	0x00006ce0
        /*0aa0*/ 	.word	0x00000006
        /*0aa4*/ 	.word	0x00000000
        /*0aa8*/ 	.short	0x010a
        /*0aaa*/ 	.byte	0x3f
	.zero		1


	//   ....[158]....
        /*0aac*/ 	.word	0x00006d70
        /*0ab0*/ 	.word	0x00000007
        /*0ab4*/ 	.word	0x00000000
        /*0ab8*/ 	.short	0x010a
        /*0aba*/ 	.byte	0x3f
	.zero		1


	//   ....[159]....
        /*0abc*/ 	.word	0x00006e00
        /*0ac0*/ 	.word	0x00000006
        /*0ac4*/ 	.word	0x00000000
        /*0ac8*/ 	.short	0x010a
        /*0aca*/ 	.byte	0x3f
	.zero		1


	//   ....[160]....
        /*0acc*/ 	.word	0x00006e90
        /*0ad0*/ 	.word	0x00000007
        /*0ad4*/ 	.word	0x00000000
        /*0ad8*/ 	.short	0x010a
        /*0ada*/ 	.byte	0x3f
	.zero		1


	//   ....[161]....
        /*0adc*/ 	.word	0x00006f20
        /*0ae0*/ 	.word	0x00000006
        /*0ae4*/ 	.word	0x00000000
        /*0ae8*/ 	.short	0x010a
        /*0aea*/ 	.byte	0x3f
	.zero		1


	//   ....[162]....
        /*0aec*/ 	.word	0x00006fb0
        /*0af0*/ 	.word	0x00000007
        /*0af4*/ 	.word	0x00000000
        /*0af8*/ 	.short	0x010a
        /*0afa*/ 	.byte	0x3f
	.zero		1


	//   ....[163]....
        /*0afc*/ 	.word	0x00007040
        /*0b00*/ 	.word	0x00000006
        /*0b04*/ 	.word	0x00000000
        /*0b08*/ 	.short	0x010a
        /*0b0a*/ 	.byte	0x3f
	.zero		1


	//   ....[164]....
        /*0b0c*/ 	.word	0x000070d0
        /*0b10*/ 	.word	0x00000007
        /*0b14*/ 	.word	0x00000000
        /*0b18*/ 	.short	0x010a
        /*0b1a*/ 	.byte	0x3f
	.zero		1


	//   ....[165]....
        /*0b1c*/ 	.word	0x00007160
        /*0b20*/ 	.word	0x00000006
        /*0b24*/ 	.word	0x00000000
        /*0b28*/ 	.short	0x010a
        /*0b2a*/ 	.byte	0x3f
	.zero		1


	//   ....[166]....
        /*0b2c*/ 	.word	0x000071f0
        /*0b30*/ 	.word	0x00000007
        /*0b34*/ 	.word	0x00000000
        /*0b38*/ 	.short	0x010a
        /*0b3a*/ 	.byte	0x3f
	.zero		1


	//   ....[167]....
        /*0b3c*/ 	.word	0x00007280
        /*0b40*/ 	.word	0x00000006
        /*0b44*/ 	.word	0x00000000
        /*0b48*/ 	.short	0x010a
        /*0b4a*/ 	.byte	0x3f
	.zero		1


	//   ....[168]....
        /*0b4c*/ 	.word	0x00007310
        /*0b50*/ 	.word	0x00000007
        /*0b54*/ 	.word	0x00000000
        /*0b58*/ 	.short	0x010a
        /*0b5a*/ 	.byte	0x3f
	.zero		1


	//   ....[169]....
        /*0b5c*/ 	.word	0x000073a0
        /*0b60*/ 	.word	0x00000006
        /*0b64*/ 	.word	0x00000000
        /*0b68*/ 	.short	0x010a
        /*0b6a*/ 	.byte	0x3f
	.zero		1


	//   ....[170]....
        /*0b6c*/ 	.word	0x00007430
        /*0b70*/ 	.word	0x00000007
        /*0b74*/ 	.word	0x00000000
        /*0b78*/ 	.short	0x010a
        /*0b7a*/ 	.byte	0x3f
	.zero		1


	//   ....[171]....
        /*0b7c*/ 	.word	0x000074c0
        /*0b80*/ 	.word	0x00000006
        /*0b84*/ 	.word	0x00000000
        /*0b88*/ 	.short	0x010a
        /*0b8a*/ 	.byte	0x3f
	.zero		1


	//   ....[172]....
        /*0b8c*/ 	.word	0x00007550
        /*0b90*/ 	.word	0x00000007
        /*0b94*/ 	.word	0x00000000
        /*0b98*/ 	.short	0x010a
        /*0b9a*/ 	.byte	0x3f
	.zero		1


	//   ....[173]....
        /*0b9c*/ 	.word	0x000075e0
        /*0ba0*/ 	.word	0x00000006
        /*0ba4*/ 	.word	0x00000000
        /*0ba8*/ 	.short	0x010a
        /*0baa*/ 	.byte	0x3f
	.zero		1


	//   ....[174]....
        /*0bac*/ 	.word	0x00007670
        /*0bb0*/ 	.word	0x00000007
        /*0bb4*/ 	.word	0x00000000
        /*0bb8*/ 	.short	0x010a
        /*0bba*/ 	.byte	0x3f
	.zero		1


	//   ....[175]....
        /*0bbc*/ 	.word	0x00007700
        /*0bc0*/ 	.word	0x00000006
        /*0bc4*/ 	.word	0x00000000
        /*0bc8*/ 	.short	0x010a
        /*0bca*/ 	.byte	0x3f
	.zero		1


	//   ....[176]....
        /*0bcc*/ 	.word	0x00007790
        /*0bd0*/ 	.word	0x00000007
        /*0bd4*/ 	.word	0x00000000
        /*0bd8*/ 	.short	0x010a
        /*0bda*/ 	.byte	0x3f
	.zero		1


	//   ....[177]....
        /*0bdc*/ 	.word	0x00007820
        /*0be0*/ 	.word	0x00000006
        /*0be4*/ 	.word	0x00000000
        /*0be8*/ 	.short	0x010a
        /*0bea*/ 	.byte	0x3f
	.zero		1


	//   ....[178]....
        /*0bec*/ 	.word	0x000078b0
        /*0bf0*/ 	.word	0x00000007
        /*0bf4*/ 	.word	0x00000000
        /*0bf8*/ 	.short	0x010a
        /*0bfa*/ 	.byte	0x3f
	.zero		1


	//   ....[179]....
        /*0bfc*/ 	.word	0x00007940
        /*0c00*/ 	.word	0x00000006
        /*0c04*/ 	.word	0x00000000
        /*0c08*/ 	.short	0x010a
        /*0c0a*/ 	.byte	0x3f
	.zero		1


	//   ....[180]....
        /*0c0c*/ 	.word	0x000079d0
        /*0c10*/ 	.word	0x00000007
        /*0c14*/ 	.word	0x00000000
        /*0c18*/ 	.short	0x010a
        /*0c1a*/ 	.byte	0x3f
	.zero		1


	//   ....[181]....
        /*0c1c*/ 	.word	0x00007a60
        /*0c20*/ 	.word	0x00000006
        /*0c24*/ 	.word	0x00000000
        /*0c28*/ 	.short	0x010a
        /*0c2a*/ 	.byte	0x3f
	.zero		1


	//   ....[182]....
        /*0c2c*/ 	.word	0x00007af0
        /*0c30*/ 	.word	0x00000007
        /*0c34*/ 	.word	0x00000000
        /*0c38*/ 	.short	0x010a
        /*0c3a*/ 	.byte	0x3f
	.zero		1


	//   ....[183]....
        /*0c3c*/ 	.word	0x00007b80
        /*0c40*/ 	.word	0x00000006
        /*0c44*/ 	.word	0x00000000
        /*0c48*/ 	.short	0x010a
        /*0c4a*/ 	.byte	0x3f
	.zero		1


	//   ....[184]....
        /*0c4c*/ 	.word	0x00007c10
        /*0c50*/ 	.word	0x00000007
        /*0c54*/ 	.word	0x00000000
        /*0c58*/ 	.short	0x010a
        /*0c5a*/ 	.byte	0x3f
	.zero		1


	//   ....[185]....
        /*0c5c*/ 	.word	0x00007ca0
        /*0c60*/ 	.word	0x00000005
        /*0c64*/ 	.word	0x00000000
        /*0c68*/ 	.short	0x010a
        /*0c6a*/ 	.byte	0x3f
	.zero		1


	//   ....[186]....
        /*0c6c*/ 	.word	0x00007d10
        /*0c70*/ 	.word	0x00000003
        /*0c74*/ 	.word	0xfffffff8
        /*0c78*/ 	.short	0x010a
        /*0c7a*/ 	.byte	0x3f
	.zero		1


	//   ....[187]....
        /*0c7c*/ 	.word	0x00007d60
        /*0c80*/ 	.word	0x00000003
        /*0c84*/ 	.word	0x00000000
        /*0c88*/ 	.short	0x010a
        /*0c8a*/ 	.byte	0x3f
	.zero		1


	//   ....[188]....
        /*0c8c*/ 	.word	0x00007dc0
        /*0c90*/ 	.word	0x00000005
        /*0c94*/ 	.word	0x00000000
        /*0c98*/ 	.short	0x010a
        /*0c9a*/ 	.byte	0x3f
	.zero		1


	//   ....[189]....
        /*0c9c*/ 	.word	0x00007e20
        /*0ca0*/ 	.word	0x00000003
        /*0ca4*/ 	.word	0x00000008
        /*0ca8*/ 	.short	0x010a
        /*0caa*/ 	.byte	0x3f
	.zero		1


	//   ....[190]....
        /*0cac*/ 	.word	0x00007ef0
        /*0cb0*/ 	.word	0x0000000d
        /*0cb4*/ 	.word	0x000001c0
        /*0cb8*/ 	.short	0x010a
        /*0cba*/ 	.byte	0x3f
	.zero		1


	//   ....[191]....
        /*0cbc*/ 	.word	0x00007fc0
        /*0cc0*/ 	.word	0x00000007
        /*0cc4*/ 	.word	0x00000000
        /*0cc8*/ 	.short	0x010a
        /*0cca*/ 	.byte	0x3f
	.zero		1


	//   ....[192]....
        /*0ccc*/ 	.word	0x00008010
        /*0cd0*/ 	.word	0x00000006
        /*0cd4*/ 	.word	0x00000000
        /*0cd8*/ 	.short	0x010a
        /*0cda*/ 	.byte	0x3f
	.zero		1


	//   ....[193]....
        /*0cdc*/ 	.word	0x00008060
        /*0ce0*/ 	.word	0x00000007
        /*0ce4*/ 	.word	0x00000000
        /*0ce8*/ 	.short	0x010a
        /*0cea*/ 	.byte	0x3f
	.zero		1


	//   ....[194]....
        /*0cec*/ 	.word	0x000080b0
        /*0cf0*/ 	.word	0x00000006
        /*0cf4*/ 	.word	0x00000000
        /*0cf8*/ 	.short	0x010a
        /*0cfa*/ 	.byte	0x3f
	.zero		1


	//   ....[195]....
        /*0cfc*/ 	.word	0x00008100
        /*0d00*/ 	.word	0x00000007
        /*0d04*/ 	.word	0x00000000
        /*0d08*/ 	.short	0x010a
        /*0d0a*/ 	.byte	0x3f
	.zero		1


	//   ....[196]....
        /*0d0c*/ 	.word	0x00008150
        /*0d10*/ 	.word	0x00000006
        /*0d14*/ 	.word	0x00000000
        /*0d18*/ 	.short	0x010a
        /*0d1a*/ 	.byte	0x3f
	.zero		1


	//   ....[197]....
        /*0d1c*/ 	.word	0x000081a0
        /*0d20*/ 	.word	0x00000007
        /*0d24*/ 	.word	0x00000000
        /*0d28*/ 	.short	0x010a
        /*0d2a*/ 	.byte	0x3f
	.zero		1


	//   ....[198]....
        /*0d2c*/ 	.word	0x000081f0
        /*0d30*/ 	.word	0x00000006
        /*0d34*/ 	.word	0x00000000
        /*0d38*/ 	.short	0x010a
        /*0d3a*/ 	.byte	0x3f
	.zero		1


	//   ....[199]....
        /*0d3c*/ 	.word	0x00008240
        /*0d40*/ 	.word	0x00000007
        /*0d44*/ 	.word	0x00000000
        /*0d48*/ 	.short	0x010a
        /*0d4a*/ 	.byte	0x3f
	.zero		1


	//   ....[200]....
        /*0d4c*/ 	.word	0x00008290
        /*0d50*/ 	.word	0x00000006
        /*0d54*/ 	.word	0x00000000
        /*0d58*/ 	.short	0x010a
        /*0d5a*/ 	.byte	0x3f
	.zero		1


	//   ....[201]....
        /*0d5c*/ 	.word	0x000082e0
        /*0d60*/ 	.word	0x00000007
        /*0d64*/ 	.word	0x00000000
        /*0d68*/ 	.short	0x010a
        /*0d6a*/ 	.byte	0x3f
	.zero		1


	//   ....[202]....
        /*0d6c*/ 	.word	0x00008330
        /*0d70*/ 	.word	0x00000006
        /*0d74*/ 	.word	0x00000000
        /*0d78*/ 	.short	0x010a
        /*0d7a*/ 	.byte	0x3f
	.zero		1


	//   ....[203]....
        /*0d7c*/ 	.word	0x00008380
        /*0d80*/ 	.word	0x00000007
        /*0d84*/ 	.word	0x00000000
        /*0d88*/ 	.short	0x010a
        /*0d8a*/ 	.byte	0x3f
	.zero		1


	//   ....[204]....
        /*0d8c*/ 	.word	0x000083d0
        /*0d90*/ 	.word	0x00000006
        /*0d94*/ 	.word	0x00000000
        /*0d98*/ 	.short	0x010a
        /*0d9a*/ 	.byte	0x3f
	.zero		1


	//   ....[205]....
        /*0d9c*/ 	.word	0x00008420
        /*0da0*/ 	.word	0x00000007
        /*0da4*/ 	.word	0x00000000
        /*0da8*/ 	.short	0x010a
        /*0daa*/ 	.byte	0x3f
	.zero		1


	//   ....[206]....
        /*0dac*/ 	.word	0x00008470
        /*0db0*/ 	.word	0x00000006
        /*0db4*/ 	.word	0x00000000
        /*0db8*/ 	.short	0x010a
        /*0dba*/ 	.byte	0x3f
	.zero		1


	//   ....[207]....
        /*0dbc*/ 	.word	0x000084c0
        /*0dc0*/ 	.word	0x00000007
        /*0dc4*/ 	.word	0x00000000
        /*0dc8*/ 	.short	0x010a
        /*0dca*/ 	.byte	0x3f
	.zero		1


	//   ....[208]....
        /*0dcc*/ 	.word	0x00008510
        /*0dd0*/ 	.word	0x00000006
        /*0dd4*/ 	.word	0x00000000
        /*0dd8*/ 	.short	0x010a
        /*0dda*/ 	.byte	0x3f
	.zero		1


	//   ....[209]....
        /*0ddc*/ 	.word	0x00008560
        /*0de0*/ 	.word	0x00000007
        /*0de4*/ 	.word	0x00000000
        /*0de8*/ 	.short	0x010a
        /*0dea*/ 	.byte	0x3f
	.zero		1


	//   ....[210]....
        /*0dec*/ 	.word	0x000085b0
        /*0df0*/ 	.word	0x00000006
        /*0df4*/ 	.word	0x00000000
        /*0df8*/ 	.short	0x010a
        /*0dfa*/ 	.byte	0x3f
	.zero		1


	//   ....[211]....
        /*0dfc*/ 	.word	0x00008600
        /*0e00*/ 	.word	0x00000007
        /*0e04*/ 	.word	0x00000000
        /*0e08*/ 	.short	0x010a
        /*0e0a*/ 	.byte	0x3f
	.zero		1


	//   ....[212]....
        /*0e0c*/ 	.word	0x00008650
        /*0e10*/ 	.word	0x00000006
        /*0e14*/ 	.word	0x00000000
        /*0e18*/ 	.short	0x010a
        /*0e1a*/ 	.byte	0x3f
	.zero		1


	//   ....[213]....
        /*0e1c*/ 	.word	0x000086a0
        /*0e20*/ 	.word	0x00000007
        /*0e24*/ 	.word	0x00000000
        /*0e28*/ 	.short	0x010a
        /*0e2a*/ 	.byte	0x3f
	.zero		1


	//   ....[214]....
        /*0e2c*/ 	.word	0x000086f0
        /*0e30*/ 	.word	0x00000006
        /*0e34*/ 	.word	0x00000000
        /*0e38*/ 	.short	0x010a
        /*0e3a*/ 	.byte	0x3f
	.zero		1


	//   ....[215]....
        /*0e3c*/ 	.word	0x00008740
        /*0e40*/ 	.word	0x00000007
        /*0e44*/ 	.word	0x00000000
        /*0e48*/ 	.short	0x010a
        /*0e4a*/ 	.byte	0x3f
	.zero		1


	//   ....[216]....
        /*0e4c*/ 	.word	0x00008790
        /*0e50*/ 	.word	0x00000006
        /*0e54*/ 	.word	0x00000000
        /*0e58*/ 	.short	0x010a
        /*0e5a*/ 	.byte	0x3f
	.zero		1


	//   ....[217]....
        /*0e5c*/ 	.word	0x000087e0
        /*0e60*/ 	.word	0x00000007
        /*0e64*/ 	.word	0x00000000
        /*0e68*/ 	.short	0x010a
        /*0e6a*/ 	.byte	0x3f
	.zero		1


	//   ....[218]....
        /*0e6c*/ 	.word	0x00008830
        /*0e70*/ 	.word	0x00000006
        /*0e74*/ 	.word	0x00000000
        /*0e78*/ 	.short	0x010a
        /*0e7a*/ 	.byte	0x3f
	.zero		1


	//   ....[219]....
        /*0e7c*/ 	.word	0x00008880
        /*0e80*/ 	.word	0x00000007
        /*0e84*/ 	.word	0x00000000
        /*0e88*/ 	.short	0x010a
        /*0e8a*/ 	.byte	0x3f
	.zero		1


	//   ....[220]....
        /*0e8c*/ 	.word	0x000088d0
        /*0e90*/ 	.word	0x00000006
        /*0e94*/ 	.word	0x00000000
        /*0e98*/ 	.short	0x010a
        /*0e9a*/ 	.byte	0x3f
	.zero		1


	//   ....[221]....
        /*0e9c*/ 	.word	0x00008920
        /*0ea0*/ 	.word	0x00000007
        /*0ea4*/ 	.word	0x00000000
        /*0ea8*/ 	.short	0x010a
        /*0eaa*/ 	.byte	0x3f
	.zero		1


	//   ....[222]....
        /*0eac*/ 	.word	0x00008970
        /*0eb0*/ 	.word	0x00000006
        /*0eb4*/ 	.word	0x00000000
        /*0eb8*/ 	.short	0x010a
        /*0eba*/ 	.byte	0x3f
	.zero		1


	//   ....[223]....
        /*0ebc*/ 	.word	0x000089c0
        /*0ec0*/ 	.word	0x00000007
        /*0ec4*/ 	.word	0x00000000
        /*0ec8*/ 	.short	0x010a
        /*0eca*/ 	.byte	0x3f
	.zero		1


	//   ....[224]....
        /*0ecc*/ 	.word	0x00008a10
        /*0ed0*/ 	.word	0x00000006
        /*0ed4*/ 	.word	0x00000000
        /*0ed8*/ 	.short	0x010a
        /*0eda*/ 	.byte	0x3f
	.zero		1


	//   ....[225]....
        /*0edc*/ 	.word	0x00008a60
        /*0ee0*/ 	.word	0x00000007
        /*0ee4*/ 	.word	0x00000000
        /*0ee8*/ 	.short	0x010a
        /*0eea*/ 	.byte	0x3f
	.zero		1


	//   ....[226]....
        /*0eec*/ 	.word	0x00008ab0
        /*0ef0*/ 	.word	0x00000006
        /*0ef4*/ 	.word	0x00000000
        /*0ef8*/ 	.short	0x010a
        /*0efa*/ 	.byte	0x3f
	.zero		1


	//   ....[227]....
        /*0efc*/ 	.word	0x00008b00
        /*0f00*/ 	.word	0x00000007
        /*0f04*/ 	.word	0x00000000
        /*0f08*/ 	.short	0x010a
        /*0f0a*/ 	.byte	0x3f
	.zero		1


	//   ....[228]....
        /*0f0c*/ 	.word	0x00008b50
        /*0f10*/ 	.word	0x00000006
        /*0f14*/ 	.word	0x00000000
        /*0f18*/ 	.short	0x010a
        /*0f1a*/ 	.byte	0x3f
	.zero		1


	//   ....[229]....
        /*0f1c*/ 	.word	0x00008ba0
        /*0f20*/ 	.word	0x00000007
        /*0f24*/ 	.word	0x00000000
        /*0f28*/ 	.short	0x010a
        /*0f2a*/ 	.byte	0x3f
	.zero		1


	//   ....[230]....
        /*0f2c*/ 	.word	0x00008bf0
        /*0f30*/ 	.word	0x00000006
        /*0f34*/ 	.word	0x00000000
        /*0f38*/ 	.short	0x010a
        /*0f3a*/ 	.byte	0x3f
	.zero		1


	//   ....[231]....
        /*0f3c*/ 	.word	0x00008c40
        /*0f40*/ 	.word	0x00000007
        /*0f44*/ 	.word	0x00000000
        /*0f48*/ 	.short	0x010a
        /*0f4a*/ 	.byte	0x3f
	.zero		1


	//   ....[232]....
        /*0f4c*/ 	.word	0x00008c90
        /*0f50*/ 	.word	0x00000006
        /*0f54*/ 	.word	0x00000000
        /*0f58*/ 	.short	0x010a
        /*0f5a*/ 	.byte	0x3f
	.zero		1


	//   ....[233]....
        /*0f5c*/ 	.word	0x00008ce0
        /*0f60*/ 	.word	0x00000007
        /*0f64*/ 	.word	0x00000000
        /*0f68*/ 	.short	0x010a
        /*0f6a*/ 	.byte	0x3f
	.zero		1


	//   ....[234]....
        /*0f6c*/ 	.word	0x00008d30
        /*0f70*/ 	.word	0x00000006
        /*0f74*/ 	.word	0x00000000
        /*0f78*/ 	.short	0x010a
        /*0f7a*/ 	.byte	0x3f
	.zero		1


	//   ....[235]....
        /*0f7c*/ 	.word	0x00008d80
        /*0f80*/ 	.word	0x00000007
        /*0f84*/ 	.word	0x00000000
        /*0f88*/ 	.short	0x010a
        /*0f8a*/ 	.byte	0x3f
	.zero		1


	//   ....[236]....
        /*0f8c*/ 	.word	0x00008dd0
        /*0f90*/ 	.word	0x00000006
        /*0f94*/ 	.word	0x00000000
        /*0f98*/ 	.short	0x010a
        /*0f9a*/ 	.byte	0x3f
	.zero		1


	//   ....[237]....
        /*0f9c*/ 	.word	0x00008e20
        /*0fa0*/ 	.word	0x00000007
        /*0fa4*/ 	.word	0x00000000
        /*0fa8*/ 	.short	0x010a
        /*0faa*/ 	.byte	0x3f
	.zero		1


	//   ....[238]....
        /*0fac*/ 	.word	0x00008e70
        /*0fb0*/ 	.word	0x00000006
        /*0fb4*/ 	.word	0x00000000
        /*0fb8*/ 	.short	0x010a
        /*0fba*/ 	.byte	0x3f
	.zero		1


	//   ....[239]....
        /*0fbc*/ 	.word	0x00008ec0
        /*0fc0*/ 	.word	0x00000007
        /*0fc4*/ 	.word	0x00000000
        /*0fc8*/ 	.short	0x010a
        /*0fca*/ 	.byte	0x3f
	.zero		1


	//   ....[240]....
        /*0fcc*/ 	.word	0x00008f10
        /*0fd0*/ 	.word	0x00000006
        /*0fd4*/ 	.word	0x00000000
        /*0fd8*/ 	.short	0x010a
        /*0fda*/ 	.byte	0x3f
	.zero		1


	//   ....[241]....
        /*0fdc*/ 	.word	0x00008f60
        /*0fe0*/ 	.word	0x00000007
        /*0fe4*/ 	.word	0x00000000
        /*0fe8*/ 	.short	0x010a
        /*0fea*/ 	.byte	0x3f
	.zero		1


	//   ....[242]....
        /*0fec*/ 	.word	0x00008fb0
        /*0ff0*/ 	.word	0x00000006
        /*0ff4*/ 	.word	0x00000000
        /*0ff8*/ 	.short	0x010a
        /*0ffa*/ 	.byte	0x3f
	.zero		1


	//   ....[243]....
        /*0ffc*/ 	.word	0x00009000
        /*1000*/ 	.word	0x00000007
        /*1004*/ 	.word	0x00000000
        /*1008*/ 	.short	0x010a
        /*100a*/ 	.byte	0x3f
	.zero		1


	//   ....[244]....
        /*100c*/ 	.word	0x00009050
        /*1010*/ 	.word	0x00000006
        /*1014*/ 	.word	0x00000000
        /*1018*/ 	.short	0x010a
        /*101a*/ 	.byte	0x3f
	.zero		1


	//   ....[245]....
        /*101c*/ 	.word	0x000090a0
        /*1020*/ 	.word	0x00000007
        /*1024*/ 	.word	0x00000000
        /*1028*/ 	.short	0x010a
        /*102a*/ 	.byte	0x3f
	.zero		1


	//----- nvinfo : EIATTR_NUM_MBARRIERS
	.align		4
.L_37:
        /*102c*/ 	.byte	0x03, 0x38
        /*102e*/ 	.short	0x0076


	//----- nvinfo : EIATTR_EXIT_INSTR_OFFSETS
	.align		4
        /*1030*/ 	.byte	0x04, 0x1c
        /*1032*/ 	.short	(.L_39 - .L_38)


	//   ....[0]....
.L_38:
        /*1034*/ 	.word	0x00001aa0


	//   ....[1]....
        /*1038*/ 	.word	0x00001b00


	//   ....[2]....
        /*103c*/ 	.word	0x00004f90


	//   ....[3]....
        /*1040*/ 	.word	0x00004fc0


	//   ....[4]....
        /*1044*/ 	.word	0x00007cf0


	//----- nvinfo : EIATTR_MAX_THREADS
	.align		4
.L_39:
        /*1048*/ 	.byte	0x04, 0x05
        /*104a*/ 	.short	(.L_41 - .L_40)
.L_40:
        /*104c*/ 	.word	0x00000180
        /*1050*/ 	.word	0x00000001
        /*1054*/ 	.word	0x00000001


	//----- nvinfo : EIATTR_CRS_STACK_SIZE
	.align		4
.L_41:
        /*1058*/ 	.byte	0x04, 0x1e
        /*105a*/ 	.short	(.L_43 - .L_42)
.L_42:
        /*105c*/ 	.word	0x00000000


	//----- nvinfo : EIATTR_CBANK_PARAM_SIZE
	.align		4
.L_43:
        /*1060*/ 	.byte	0x03, 0x19
        /*1062*/ 	.short	0x0470


	//----- nvinfo : EIATTR_PARAM_CBANK
	.align		4
        /*1064*/ 	.byte	0x04, 0x0a
        /*1066*/ 	.short	(.L_45 - .L_44)
	.align		4
.L_44:
        /*1068*/ 	.word	index@(.nv.constant0._ZN7cutlass13device_kernelINS_4gemm6kernel13GemmUniversalIN4cute5tupleIJiiiiEEENS1_10collective13CollectiveMmaINS1_34MainloopSm90TmaGmmaWarpSpecializedILi56ENS5_IJNS4_1CILi2EEENSA_ILi1EEESC_EEENS1_32KernelTmaWarpSpecializedPingpongEEENS5_IJNSA_ILi64EEESG_NSA_ILi16EEEEEENS_10bfloat16_tENS5_IJlSC_lEEESJ_SK_NS4_8TiledMMAINS4_8MMA_AtomIJNS4_4SM904GMMA27MMA_64x64x16_F32BF16BF16_SSILNSO_5MajorE0ELSQ_0ELNSO_7ScaleInE1ELSR_1EEEEEENS4_6LayoutINS5_IJSC_SC_SC_EEENS5_IJNSA_ILi0EEESW_SW_EEEEENS5_IJNS4_10UnderscoreESZ_SZ_EEEEENS4_13SM90_TMA_LOADENS4_14ComposedLayoutINS4_7SwizzleILi1ELi4ELi3EEENS4_18smem_ptr_flag_bitsILi16EEENSU_INS5_IJNSA_ILi8EEESH_EEENS5_IJSH_SC_EEEEEEEvNS4_8identityENS4_23SM90_TMA_LOAD_MULTICASTES1C_vS1D_EENS_8epilogue10collective6detail29Sm90TmaWarpSpecializedAdapterINS1H_15DefaultEpilogueISJ_SK_SK_NS1G_6thread17LinearCombinationISJ_Li1EffLNS1L_9ScaleType4KindE0ELNS_15FloatRoundStyleE2ESJ_EENS1_15EpilogueDefaultEEEEEvvEEEEvNT_6ParamsE)
        /*106c*/ 	.short	0x0210
        /*106e*/ 	.short	0x0470


	//----- nvinfo : EIATTR_SW_WAR
	.align		4
.L_45:
        /*1070*/ 	.byte	0x04, 0x36
        /*1072*/ 	.short	(.L_47 - .L_46)
.L_46:
        /*1074*/ 	.word	0x00000008
.L_47:


//--------------------- .nv.callgraph             --------------------------
	.section	.nv.callgraph,"",@"SHT_CUDA_CALLGRAPH"
	.align	4
	.sectionentsize	8
	.align		4
        /*0000*/ 	.word	0x00000000
	.align		4
        /*0004*/ 	.word	0xffffffff
	.align		4
        /*0008*/ 	.word	index@(_ZN7cutlass13device_kernelINS_4gemm6kernel13GemmUniversalIN4cute5tupleIJiiiiEEENS1_10collective13CollectiveMmaINS1_34MainloopSm90TmaGmmaWarpSpecializedILi56ENS5_IJNS4_1CILi2EEENSA_ILi1EEESC_EEENS1_32KernelTmaWarpSpecializedPingpongEEENS5_IJNSA_ILi64EEESG_NSA_ILi16EEEEEENS_10bfloat16_tENS5_IJlSC_lEEESJ_SK_NS4_8TiledMMAINS4_8MMA_AtomIJNS4_4SM904GMMA27MMA_64x64x16_F32BF16BF16_SSILNSO_5MajorE0ELSQ_0ELNSO_7ScaleInE1ELSR_1EEEEEENS4_6LayoutINS5_IJSC_SC_SC_EEENS5_IJNSA_ILi0EEESW_SW_EEEEENS5_IJNS4_10UnderscoreESZ_SZ_EEEEENS4_13SM90_TMA_LOADENS4_14ComposedLayoutINS4_7SwizzleILi1ELi4ELi3EEENS4_18smem_ptr_flag_bitsILi16EEENSU_INS5_IJNSA_ILi8EEESH_EEENS5_IJSH_SC_EEEEEEEvNS4_8identityENS4_23SM90_TMA_LOAD_MULTICASTES1C_vS1D_EENS_8epilogue10collective6detail29Sm90TmaWarpSpecializedAdapterINS1H_15DefaultEpilogueISJ_SK_SK_NS1G_6thread17LinearCombinationISJ_Li1EffLNS1L_9ScaleType4KindE0ELNS_15FloatRoundStyleE2ESJ_EENS1_15EpilogueDefaultEEEEEvvEEEEvNT_6ParamsE)
	.align		4
        /*000c*/ 	.word	index@(__assertfail)
	.align		4
        /*0010*/ 	.word	0x00000000
	.align		4
        /*0014*/ 	.word	0xfffffffe
	.align		4
        /*0018*/ 	.word	0x00000000
	.align		4
        /*001c*/ 	.word	0xfffffffd
	.align		4
        /*0020*/ 	.word	0x00000000
	.align		4
        /*0024*/ 	.word	0xfffffffc


//--------------------- .nv.constant4             --------------------------
	.section	.nv.constant4,"a",@progbits
	.align	8
	.align		8
.nv.constant4:
        /*0000*/ 	.dword	__assertfail
	.align		8
        /*0008*/ 	.dword	__unnamed_1
	.align		8
        /*0010*/ 	.dword	_ZN40_INTERNAL_2eb37062_4_k_cu_eec9e1f7_119654cuda3std3__45__cpo5beginE
	.align		8
        /*0018*/ 	.dword	_ZN40_INTERNAL_2eb37062_4_k_cu_eec9e1f7_119654cuda3std3__45__cpo3endE
	.align		8
        /*0020*/ 	.dword	_ZN40_INTERNAL_2eb37062_4_k_cu_eec9e1f7_119654cuda3std3__45__cpo6cbeginE
	.align		8
        /*0028*/ 	.dword	_ZN40_INTERNAL_2eb37062_4_k_cu_eec9e1f7_119654cuda3std3__45__cpo4cendE
	.align		8
        /*0030*/ 	.dword	_ZN40_INTERNAL_2eb37062_4_k_cu_eec9e1f7_119654cuda3std3__442_GLOBAL__N__2eb37062_4_k_cu_eec9e1f7_119656ignoreE
	.align		8
        /*0038*/ 	.dword	_ZN40_INTERNAL_2eb37062_4_k_cu_eec9e1f7_119654cuda3std3__419piecewise_constructE
	.align		8
        /*0040*/ 	.dword	_ZN40_INTERNAL_2eb37062_4_k_cu_eec9e1f7_119654cuda3std3__48in_placeE
	.align		8
        /*0048*/ 	.dword	_ZN40_INTERNAL_2eb37062_4_k_cu_eec9e1f7_119654cuda3std6ranges3__45__cpo4swapE
	.align		8
        /*0050*/ 	.dword	_ZN40_INTERNAL_2eb37062_4_k_cu_eec9e1f7_119654cuda3std6ranges3__45__cpo9iter_moveE
	.align		8
        /*0058*/ 	.dword	_ZN40_INTERNAL_2eb37062_4_k_cu_eec9e1f7_119654cute7productE
	.align		8
        /*0060*/ 	.dword	_ZN40_INTERNAL_2eb37062_4_k_cu_eec9e1f7_119654cute1_E
	.align		8
        /*0068*/ 	.dword	$str$22
	.align		8
        /*0070*/ 	.dword	$str$23


//--------------------- .text._ZN7cutlass13device_kernelINS_4gemm6kernel13GemmUniversalIN4cute5tupleIJiiiiEEENS1_10collective13CollectiveMmaINS1_34MainloopSm90TmaGmmaWarpSpecializedILi56ENS5_IJNS4_1CILi2EEENSA_ILi1EEESC_EEENS1_32KernelTmaWarpSpecializedPingpongEEENS5_IJNSA_ILi64EEESG_NSA_ILi16EEEEEENS_10bfloat16_tENS5_IJlSC_lEEESJ_SK_NS4_8TiledMMAINS4_8MMA_AtomIJNS4_4SM904GMMA27MMA_64x64x16_F32BF16BF16_SSILNSO_5MajorE0ELSQ_0ELNSO_7ScaleInE1ELSR_1EEEEEENS4_6LayoutINS5_IJSC_SC_SC_EEENS5_IJNSA_ILi0EEESW_SW_EEEEENS5_IJNS4_10UnderscoreESZ_SZ_EEEEENS4_13SM90_TMA_LOADENS4_14ComposedLayoutINS4_7SwizzleILi1ELi4ELi3EEENS4_18smem_ptr_flag_bitsILi16EEENSU_INS5_IJNSA_ILi8EEESH_EEENS5_IJSH_SC_EEEEEEEvNS4_8identityENS4_23SM90_TMA_LOAD_MULTICASTES1C_vS1D_EENS_8epilogue10collective6detail29Sm90TmaWarpSpecializedAdapterINS1H_15DefaultEpilogueISJ_SK_SK_NS1G_6thread17LinearCombinationISJ_Li1EffLNS1L_9ScaleType4KindE0ELNS_15FloatRoundStyleE2ESJ_EENS1_15EpilogueDefaultEEEEEvvEEEEvNT_6ParamsE --------------------------
	.section	.text._ZN7cutlass13device_kernelINS_4gemm6kernel13GemmUniversalIN4cute5tupleIJiiiiEEENS1_10collective13CollectiveMmaINS1_34MainloopSm90TmaGmmaWarpSpecializedILi56ENS5_IJNS4_1CILi2EEENSA_ILi1EEESC_EEENS1_32KernelTmaWarpSpecializedPingpongEEENS5_IJNSA_ILi64EEESG_NSA_ILi16EEEEEENS_10bfloat16_tENS5_IJlSC_lEEESJ_SK_NS4_8TiledMMAINS4_8MMA_AtomIJNS4_4SM904GMMA27MMA_64x64x16_F32BF16BF16_SSILNSO_5MajorE0ELSQ_0ELNSO_7ScaleInE1ELSR_1EEEEEENS4_6LayoutINS5_IJSC_SC_SC_EEENS5_IJNSA_ILi0EEESW_SW_EEEEENS5_IJNS4_10UnderscoreESZ_SZ_EEEEENS4_13SM90_TMA_LOADENS4_14ComposedLayoutINS4_7SwizzleILi1ELi4ELi3EEENS4_18smem_ptr_flag_bitsILi16EEENSU_INS5_IJNSA_ILi8EEESH_EEENS5_IJSH_SC_EEEEEEEvNS4_8identityENS4_23SM90_TMA_LOAD_MULTICASTES1C_vS1D_EENS_8epilogue10collective6detail29Sm90TmaWarpSpecializedAdapterINS1H_15DefaultEpilogueISJ_SK_SK_NS1G_6thread17LinearCombinationISJ_Li1EffLNS1L_9ScaleType4KindE0ELNS_15FloatRoundStyleE2ESJ_EENS1_15EpilogueDefaultEEEEEvvEEEEvNT_6ParamsE,"ax",@progbits
	.align	128
.text._ZN7cutlass13device_kernelINS_4gemm6kernel13GemmUniversalIN4cute5tupleIJiiiiEEENS1_10collective13CollectiveMmaINS1_34MainloopSm90TmaGmmaWarpSpecializedILi56ENS5_IJNS4_1CILi2EEENSA_ILi1EEESC_EEENS1_32KernelTmaWarpSpecializedPingpongEEENS5_IJNSA_ILi64EEESG_NSA_ILi16EEEEEENS_10bfloat16_tENS5_IJlSC_lEEESJ_SK_NS4_8TiledMMAINS4_8MMA_AtomIJNS4_4SM904GMMA27MMA_64x64x16_F32BF16BF16_SSILNSO_5MajorE0ELSQ_0ELNSO_7ScaleInE1ELSR_1EEEEEENS4_6LayoutINS5_IJSC_SC_SC_EEENS5_IJNSA_ILi0EEESW_SW_EEEEENS5_IJNS4_10UnderscoreESZ_SZ_EEEEENS4_13SM90_TMA_LOADENS4_14ComposedLayoutINS4_7SwizzleILi1ELi4ELi3EEENS4_18smem_ptr_flag_bitsILi16EEENSU_INS5_IJNSA_ILi8EEESH_EEENS5_IJSH_SC_EEEEEEEvNS4_8identityENS4_23SM90_TMA_LOAD_MULTICASTES1C_vS1D_EENS_8epilogue10collective6detail29Sm90TmaWarpSpecializedAdapterINS1H_15DefaultEpilogueISJ_SK_SK_NS1G_6thread17LinearCombinationISJ_Li1EffLNS1L_9ScaleType4KindE0ELNS_15FloatRoundStyleE2ESJ_EENS1_15EpilogueDefaultEEEEEvvEEEEvNT_6ParamsE:
        .type           _ZN7cutlass13device_kernelINS_4gemm6kernel13GemmUniversalIN4cute5tupleIJiiiiEEENS1_10collective13CollectiveMmaINS1_34MainloopSm90TmaGmmaWarpSpecializedILi56ENS5_IJNS4_1CILi2EEENSA_ILi1EEESC_EEENS1_32KernelTmaWarpSpecializedPingpongEEENS5_IJNSA_ILi64EEESG_NSA_ILi16EEEEEENS_10bfloat16_tENS5_IJlSC_lEEESJ_SK_NS4_8TiledMMAINS4_8MMA_AtomIJNS4_4SM904GMMA27MMA_64x64x16_F32BF16BF16_SSILNSO_5MajorE0ELSQ_0ELNSO_7ScaleInE1ELSR_1EEEEEENS4_6LayoutINS5_IJSC_SC_SC_EEENS5_IJNSA_ILi0EEESW_SW_EEEEENS5_IJNS4_10UnderscoreESZ_SZ_EEEEENS4_13SM90_TMA_LOADENS4_14ComposedLayoutINS4_7SwizzleILi1ELi4ELi3EEENS4_18smem_ptr_flag_bitsILi16EEENSU_INS5_IJNSA_ILi8EEESH_EEENS5_IJSH_SC_EEEEEEEvNS4_8identityENS4_23SM90_TMA_LOAD_MULTICASTES1C_vS1D_EENS_8epilogue10collective6detail29Sm90TmaWarpSpecializedAdapterINS1H_15DefaultEpilogueISJ_SK_SK_NS1G_6thread17LinearCombinationISJ_Li1EffLNS1L_9ScaleType4KindE0ELNS_15FloatRoundStyleE2ESJ_EENS1_15EpilogueDefaultEEEEEvvEEEEvNT_6ParamsE,@function
        .size           _ZN7cutlass13device_kernelINS_4gemm6kernel13GemmUniversalIN4cute5tupleIJiiiiEEENS1_10collective13CollectiveMmaINS1_34MainloopSm90TmaGmmaWarpSpecializedILi56ENS5_IJNS4_1CILi2EEENSA_ILi1EEESC_EEENS1_32KernelTmaWarpSpecializedPingpongEEENS5_IJNSA_ILi64EEESG_NSA_ILi16EEEEEENS_10bfloat16_tENS5_IJlSC_lEEESJ_SK_NS4_8TiledMMAINS4_8MMA_AtomIJNS4_4SM904GMMA27MMA_64x64x16_F32BF16BF16_SSILNSO_5MajorE0ELSQ_0ELNSO_7ScaleInE1ELSR_1EEEEEENS4_6LayoutINS5_IJSC_SC_SC_EEENS5_IJNSA_ILi0EEESW_SW_EEEEENS5_IJNS4_10UnderscoreESZ_SZ_EEEEENS4_13SM90_TMA_LOADENS4_14ComposedLayoutINS4_7SwizzleILi1ELi4ELi3EEENS4_18smem_ptr_flag_bitsILi16EEENSU_INS5_IJNSA_ILi8EEESH_EEENS5_IJSH_SC_EEEEEEEvNS4_8identityENS4_23SM90_TMA_LOAD_MULTICASTES1C_vS1D_EENS_8epilogue10collective6detail29Sm90TmaWarpSpecializedAdapterINS1H_15DefaultEpilogueISJ_SK_SK_NS1G_6thread17LinearCombinationISJ_Li1EffLNS1L_9ScaleType4KindE0ELNS_15FloatRoundStyleE2ESJ_EENS1_15EpilogueDefaultEEEEEvvEEEEvNT_6ParamsE,(.L_x_242 - _ZN7cutlass13device_kernelINS_4gemm6kernel13GemmUniversalIN4cute5tupleIJiiiiEEENS1_10collective13CollectiveMmaINS1_34MainloopSm90TmaGmmaWarpSpecializedILi56ENS5_IJNS4_1CILi2EEENSA_ILi1EEESC_EEENS1_32KernelTmaWarpSpecializedPingpongEEENS5_IJNSA_ILi64EEESG_NSA_ILi16EEEEEENS_10bfloat16_tENS5_IJlSC_lEEESJ_SK_NS4_8TiledMMAINS4_8MMA_AtomIJNS4_4SM904GMMA27MMA_64x64x16_F32BF16BF16_SSILNSO_5MajorE0ELSQ_0ELNSO_7ScaleInE1ELSR_1EEEEEENS4_6LayoutINS5_IJSC_SC_SC_EEENS5_IJNSA_ILi0EEESW_SW_EEEEENS5_IJNS4_10UnderscoreESZ_SZ_EEEEENS4_13SM90_TMA_LOADENS4_14ComposedLayoutINS4_7SwizzleILi1ELi4ELi3EEENS4_18smem_ptr_flag_bitsILi16EEENSU_INS5_IJNSA_ILi8EEESH_EEENS5_IJSH_SC_EEEEEEEvNS4_8identityENS4_23SM90_TMA_LOAD_MULTICASTES1C_vS1D_EENS_8epilogue10collective6detail29Sm90TmaWarpSpecializedAdapterINS1H_15DefaultEpilogueISJ_SK_SK_NS1G_6thread17LinearCombinationISJ_Li1EffLNS1L_9ScaleType4KindE0ELNS_15FloatRoundStyleE2ESJ_EENS1_15EpilogueDefaultEEEEEvvEEEEvNT_6ParamsE)
        .other          _ZN7cutlass13device_kernelINS_4gemm6kernel13GemmUniversalIN4cute5tupleIJiiiiEEENS1_10collective13CollectiveMmaINS1_34MainloopSm90TmaGmmaWarpSpecializedILi56ENS5_IJNS4_1CILi2EEENSA_ILi1EEESC_EEENS1_32KernelTmaWarpSpecializedPingpongEEENS5_IJNSA_ILi64EEESG_NSA_ILi16EEEEEENS_10bfloat16_tENS5_IJlSC_lEEESJ_SK_NS4_8TiledMMAINS4_8MMA_AtomIJNS4_4SM904GMMA27MMA_64x64x16_F32BF16BF16_SSILNSO_5MajorE0ELSQ_0ELNSO_7ScaleInE1ELSR_1EEEEEENS4_6LayoutINS5_IJSC_SC_SC_EEENS5_IJNSA_ILi0EEESW_SW_EEEEENS5_IJNS4_10UnderscoreESZ_SZ_EEEEENS4_13SM90_TMA_LOADENS4_14ComposedLayoutINS4_7SwizzleILi1ELi4ELi3EEENS4_18smem_ptr_flag_bitsILi16EEENSU_INS5_IJNSA_ILi8EEESH_EEENS5_IJSH_SC_EEEEEEEvNS4_8identityENS4_23SM90_TMA_LOAD_MULTICASTES1C_vS1D_EENS_8epilogue10collective6detail29Sm90TmaWarpSpecializedAdapterINS1H_15DefaultEpilogueISJ_SK_SK_NS1G_6thread17LinearCombinationISJ_Li1EffLNS1L_9ScaleType4KindE0ELNS_15FloatRoundStyleE2ESJ_EENS1_15EpilogueDefaultEEEEEvvEEEEvNT_6ParamsE,@"STO_CUDA_ENTRY STV_DEFAULT"
_ZN7cutlass13device_kernelINS_4gemm6kernel13GemmUniversalIN4cute5tupleIJiiiiEEENS1_10collective13CollectiveMmaINS1_34MainloopSm90TmaGmmaWarpSpecializedILi56ENS5_IJNS4_1CILi2EEENSA_ILi1EEESC_EEENS1_32KernelTmaWarpSpecializedPingpongEEENS5_IJNSA_ILi64EEESG_NSA_ILi16EEEEEENS_10bfloat16_tENS5_IJlSC_lEEESJ_SK_NS4_8TiledMMAINS4_8MMA_AtomIJNS4_4SM904GMMA27MMA_64x64x16_F32BF16BF16_SSILNSO_5MajorE0ELSQ_0ELNSO_7ScaleInE1ELSR_1EEEEEENS4_6LayoutINS5_IJSC_SC_SC_EEENS5_IJNSA_ILi0EEESW_SW_EEEEENS5_IJNS4_10UnderscoreESZ_SZ_EEEEENS4_13SM90_TMA_LOADENS4_14ComposedLayoutINS4_7SwizzleILi1ELi4ELi3EEENS4_18smem_ptr_flag_bitsILi16EEENSU_INS5_IJNSA_ILi8EEESH_EEENS5_IJSH_SC_EEEEEEEvNS4_8identityENS4_23SM90_TMA_LOAD_MULTICASTES1C_vS1D_EENS_8epilogue10collective6detail29Sm90TmaWarpSpecializedAdapterINS1H_15DefaultEpilogueISJ_SK_SK_NS1G_6thread17LinearCombinationISJ_Li1EffLNS1L_9ScaleType4KindE0ELNS_15FloatRoundStyleE2ESJ_EENS1_15EpilogueDefaultEEEEEvvEEEEvNT_6ParamsE:
[----:B------:R-:W0:Y:S02]  /*0000*/  LDC R1, c[0x0][0x28] ;  /* 0x00000a00ff017b82 */ /* 0x000e240000000800 */
[----:B0-----:R-:W-:Y:S01]  /*0010*/  VIADD R1, R1, 0xfffffff8 ;  /* 0xfffffff801017836 */ /* 0x001fe20000000000 */
[----:B------:R-:W0:Y:S01]  /*0020*/  S2R R4, SR_TID.X ;  /* 0x0000000000047919 */ /* 0x000e220000002100 */
[----:B------:R-:W-:Y:S01]  /*0030*/  ELECT P0, URZ, PT ;  /* 0x00000000003f782f */ /* 0x000fe20003800000 */
[----:B------:R-:W-:Y:S01]  /*0040*/  BSSY B0, `(.L_x_0) ;  /* 0x000000f000007945 */ /* 0x000fe20003800000 */
[--C-:B0-----:R-:W-:Y:S02]  /*0050*/  SHF.R.U32.HI R0, RZ, 0x5, R4.reuse ;  /* 0x00000005ff007819 */ /* 0x101fe40000011604 */
[----:B------:R-:W-:-:S03]  /*0060*/  SHF.R.U32.HI R7, RZ, 0x7, R4 ;  /* 0x00000007ff077819 */ /* 0x000fc60000011604 */
[----:B------:R-:W0:Y:S04]  /*0070*/  SHFL.IDX PT, R2, R0, RZ, 0x1f ;  /* 0x00001fff00027589 */ /* 0x000e2800000e0000 */
[----:B------:R1:W2:Y:S01]  /*0080*/  SHFL.IDX PT, R10, R7, RZ, 0x1f ;  /* 0x00001fff070a7589 */ /* 0x0002a200000e0000 */
[----:B0-----:R-:W-:-:S13]  /*0090*/  ISETP.NE.OR P0, PT, R2, RZ, !P0 ;  /* 0x000000ff0200720c */ /* 0x001fda0004705670 */
[----:B-12---:R-:W-:Y:S05]  /*00a0*/  @P0 BRA `(.L_x_1) ;  /* 0x0000000000200947 */ /* 0x006fea0003800000 */
[----:B------:R-:W-:Y:S02]  /*00b0*/  ULDC.64 UR4, c[0x0][0x198] ;  /* 0x0000660000047ab9 */ /* 0x000fe40000000a00 */
[----:B------:R-:W-:Y:S02]  /*00c0*/  UIADD3 UR6, UP0, UR4, 0xf0, URZ ;  /* 0x000000f004067890 */ /* 0x000fe4000ff1e03f */
[----:B------:R-:W-:Y:S02]  /*00d0*/  UIADD3 UR4, UP1, UR4, 0x1f0, URZ ;  /* 0x000001f004047890 */ /* 0x000fe4000ff3e03f */
[----:B------:R-:W-:Y:S02]  /*00e0*/  UIADD3.X UR7, URZ, UR5, URZ, UP0, !UPT ;  /* 0x000000053f077290 */ /* 0x000fe400087fe43f */
[----:B------:R-:W-:-:S07]  /*00f0*/  UIADD3.X UR5, URZ, UR5, URZ, UP1, !UPT ;  /* 0x000000053f057290 */ /* 0x000fce0008ffe43f */
[----:B------:R0:W-:Y:S02]  /*0100*/  UTMACCTL.PF [UR6] ;  /* 0x00000000060079b9 */ /* 0x0001e40008040000 */
[----:B------:R0:W-:Y:S02]  /*0110*/  UTMACCTL.PF [UR4] ;  /* 0x00000000040079b9 */ /* 0x0001e40008040000 */
[----:B0-----:R-:W-:Y:S01]  /*0120*/  NOP ;  /* 0x0000000000007918 */ /* 0x001fe20000000000 */
.L_x_1:
[----:B------:R-:W-:Y:S05]  /*0130*/  BSYNC B0 ;  /* 0x0000000000007941 */ /* 0x000fea0003800000 */
.L_x_0:
[----:B------:R-:W0:Y:S02]  /*0140*/  SHFL.IDX PT, R9, R0, RZ, 0x1f ;  /* 0x00001fff00097589 */ /* 0x000e2400000e0000 */
[----:B0-----:R-:W-:-:S13]  /*0150*/  ISETP.NE.AND P0, PT, R9, RZ, PT ;  /* 0x000000ff0900720c */ /* 0x001fda0003f05270 */
[----:B------:R-:W-:Y:S05]  /*0160*/  @P0 BRA `(.L_x_2) ;  /* 0x0000000800040947 */ /* 0x000fea0003800000 */
[----:B------:R-:W-:Y:S01]  /*0170*/  ELECT P0, URZ, PT ;  /* 0x00000000003f782f */ /* 0x000fe20003800000 */
[----:B------:R-:W-:-:S12]  /*0180*/  BSSY B0, `(.L_x_2) ;  /* 0x000007f000007945 */ /* 0x000fd80003800000 */
[----:B------:R-:W-:Y:S05]  /*0190*/  @!P0 BRA `(.L_x_3) ;  /* 0x0000000400f48947 */ /* 0x000fea0003800000 */
[----:B------:R-:W0:Y:S01]  /*01a0*/  S2UR UR8, SR_CgaCtaId ;  /* 0x00000000000879c3 */ /* 0x000e220000008800 */
[----:B------:R-:W-:Y:S01]  /*01b0*/  UMOV UR4, 0x400 ;  /* 0x0000040000047882 */ /* 0x000fe20000000000 */
[----:B------:R-:W-:Y:S01]  /*01c0*/  UMOV UR5, 0x1 ;  /* 0x0000000100057882 */ /* 0x000fe20000000000 */
[----:B------:R-:W-:Y:S02]  /*01d0*/  UMOV UR6, 0x2 ;  /* 0x0000000200067882 */ /* 0x000fe40000000000 */
[----:B------:R-:W-:-:S04]  /*01e0*/  UIADD3 UR6, -UR6, 0x100000, URZ ;  /* 0x0010000006067890 */ /* 0x000fc8000fffe13f */
[----:B------:R-:W-:Y:S02]  /*01f0*/  USHF.L.U32 UR7, UR6, 0xb, URZ ;  /* 0x0000000b06077899 */ /* 0x000fe4000800063f */
[----:B------:R-:W-:Y:S02]  /*0200*/  USHF.L.U32 UR6, UR6, 0x1, URZ ;  /* 0x0000000106067899 */ /* 0x000fe4000800063f */
[----:B0-----:R-:W-:Y:S02]  /*0210*/  ULEA UR8, UR8, UR4, 0x18 ;  /* 0x0000000408087291 */ /* 0x001fe4000f8ec03f */
[----:B------:R-:W-:-:S04]  /*0220*/  UIADD3 UR4, -UR5, 0x100000, URZ ;  /* 0x0010000005047890 */ /* 0x000fc8000fffe13f */
[----:B------:R-:W-:Y:S02]  /*0230*/  USHF.L.U32 UR5, UR4, 0xb, URZ ;  /* 0x0000000b04057899 */ /* 0x000fe4000800063f */
[----:B------:R-:W-:Y:S01]  /*0240*/  USHF.L.U32 UR4, UR4, 0x1, URZ ;  /* 0x0000000104047899 */ /* 0x000fe2000800063f */
[----:B------:R-:W0:Y:S11]  /*0250*/  FENCE.VIEW.ASYNC.S ;  /* 0x00000000000073c6 */ /* 0x000e360000000000 */
[----:B0-----:R0:W1:Y:S01]  /*0260*/  SYNCS.EXCH.64 URZ, [UR8], UR4 ;  /* 0x00000004083f75b2 */ /* 0x0010620008000100 */
[----:B------:R0:W2:Y:S01]  /*0270*/  SYNCS.EXCH.64 URZ, [UR8+0x1c0], UR6 ;  /* 0x0001c006083f75b2 */ /* 0x0000a20008000100 */
[----:B------:R0:W3:Y:S01]  /*0280*/  SYNCS.EXCH.64 URZ, [UR8+0x8], UR4 ;  /* 0x00000804083f75b2 */ /* 0x0000e20008000100 */
[----:B------:R0:W4:Y:S01]  /*0290*/  SYNCS.EXCH.64 URZ, [UR8+0x1c8], UR6 ;  /* 0x0001c806083f75b2 */ /* 0x0001220008000100 */
[----:B------:R0:W0:Y:S01]  /*02a0*/  SYNCS.EXCH.64 URZ, [UR8+0x10], UR4 ;  /* 0x00001004083f75b2 */ /* 0x0000220008000100 */
        /* <DEDUP_REMOVED lines=107> */
[----:B-1234-:R-:W-:Y:S01]  /*0960*/  NOP ;  /* 0x0000000000007918 */ /* 0x01efe20000000000 */
.L_x_3:
[----:B0-----:R-:W-:Y:S05]  /*0970*/  BSYNC B0 ;  /* 0x0000000000007941 */ /* 0x001fea0003800000 */
.L_x_2:
[----:B------:R-:W0:Y:S01]  /*0980*/  SHFL.IDX PT, R12, R0, RZ, 0x1f ;  /* 0x00001fff000c7589 */ /* 0x000e2200000e0000 */
[----:B------:R-:W1:Y:S01]  /*0990*/  S2UR UR12, SR_CTAID.X ;  /* 0x00000000000c79c3 */ /* 0x000e620000002500 */
[----:B------:R-:W-:Y:S02]  /*09a0*/  SHF.R.S32.HI R3, RZ, 0x1f, R4 ;  /* 0x0000001fff037819 */ /* 0x000fe40000011404 */
[----:B------:R-:W-:Y:S01]  /*09b0*/  ELECT P0, URZ, PT ;  /* 0x00000000003f782f */ /* 0x000fe20003800000 */
[----:B------:R-:W2:Y:S01]  /*09c0*/  SHFL.IDX PT, R11, R0, RZ, 0x1f ;  /* 0x00001fff000b7589 */ /* 0x000ea200000e0000 */
[----:B------:R-:W-:Y:S01]  /*09d0*/  ULDC UR4, c[0x0][0x150] ;  /* 0x0000540000047ab9 */ /* 0x000fe20000000800 */
[----:B------:R-:W-:Y:S02]  /*09e0*/  LEA.HI R3, R3, R4, RZ, 0x7 ;  /* 0x0000000403037211 */ /* 0x000fe400078f38ff */
[----:B------:R-:W-:Y:S01]  /*09f0*/  ELECT P1, URZ, PT ;  /* 0x00000000003f782f */ /* 0x000fe20003820000 */
[----:B------:R-:W3:Y:S01]  /*0a00*/  S2R R6, SR_CTAID.Y ;  /* 0x0000000000067919 */ /* 0x000ee20000002600 */
[----:B------:R-:W4:Y:S01]  /*0a10*/  LDC R14, c[0x0][0x144] ;  /* 0x00005100ff0e7b82 */ /* 0x000f220000000800 */
[----:B------:R-:W-:Y:S01]  /*0a20*/  LOP3.LUT R3, R3, 0xffffff80, RZ, 0xc0, !PT ;  /* 0xffffff8003037812 */ /* 0x000fe200078ec0ff */
[----:B------:R-:W-:Y:S01]  /*0a30*/  UMOV UR11, 0x80 ;  /* 0x00000080000b7882 */ /* 0x000fe20000000000 */
[----:B------:R-:W5:Y:S01]  /*0a40*/  SHFL.IDX PT, R16, R7, RZ, 0x1f ;  /* 0x00001fff07107589 */ /* 0x000f6200000e0000 */
[----:B------:R-:W-:Y:S01]  /*0a50*/  NOP ;  /* 0x0000000000007918 */ /* 0x000fe20000000000 */
[----:B------:R-:W-:Y:S01]  /*0a60*/  NOP ;  /* 0x0000000000007918 */ /* 0x000fe20000000000 */
[----:B------:R-:W-:Y:S01]  /*0a70*/  IMAD.IADD R5, R4, 0x1, -R3 ;  /* 0x0000000104057824 */ /* 0x000fe200078e0a03 */
[C---:B------:R-:W-:Y:S01]  /*0a80*/  ISETP.NE.AND P4, PT, R10.reuse, RZ, PT ;  /* 0x000000ff0a00720c */ /* 0x040fe20003f85270 */
[----:B------:R-:W5:Y:S01]  /*0a90*/  LDC R15, c[0x0][0x140] ;  /* 0x00005000ff0f7b82 */ /* 0x000f620000000800 */
[----:B------:R-:W-:-:S02]  /*0aa0*/  VIADD R36, R10, 0xffffffff ;  /* 0xffffffff0a247836 */ /* 0x000fc40000000000 */
[----:B------:R-:W-:Y:S01]  /*0ab0*/  SHF.R.S32.HI R8, RZ, 0x1f, R5 ;  /* 0x0000001fff087819 */ /* 0x000fe20000011405 */
[----:B------:R-:W-:Y:S02]  /*0ac0*/  IMAD.MOV.U32 R57, RZ, RZ, 0x1 ;  /* 0x00000001ff397424 */ /* 0x000fe400078e00ff */
[----:B------:R-:W-:Y:S02]  /*0ad0*/  ISETP.GE.U32.AND P6, PT, R36, 0x2, PT ;  /* 0x000000022400780c */ /* 0x000fe40003fc6070 */
[----:B0-----:R-:W-:Y:S01]  /*0ae0*/  ISETP.NE.OR P0, PT, R12, RZ, !P0 ;  /* 0x000000ff0c00720c */ /* 0x001fe20004705670 */
[----:B------:R-:W0:Y:S01]  /*0af0*/  LDC R25, c[0x0][0x148] ;  /* 0x00005200ff197b82 */ /* 0x000e220000000800 */
[----:B-1----:R-:W-:Y:S02]  /*0b00*/  I2FP.F32.U32 R12, UR12 ;  /* 0x0000000c000c7c45 */ /* 0x002fe40008201000 */
[----:B------:R-:W-:Y:S02]  /*0b10*/  LEA.HI R3, R8, R5, RZ, 0x3 ;  /* 0x0000000508037211 */ /* 0x000fe400078f18ff */
[----:B--2---:R-:W-:Y:S01]  /*0b20*/  ISETP.NE.OR P1, PT, R11, RZ, !P1 ;  /* 0x000000ff0b00720c */ /* 0x004fe20004f25670 */
[----:B------:R-:W-:Y:S01]  /*0b30*/  FMUL R13, R12, UR4 ;  /* 0x000000040c0d7c20 */ /* 0x000fe20008400000 */
[--C-:B------:R-:W-:Y:S01]  /*0b40*/  SHF.R.S32.HI R0, RZ, 0x3, R3.reuse ;  /* 0x00000003ff007819 */ /* 0x100fe20000011403 */
[----:B------:R-:W-:Y:S01]  /*0b50*/  ULDC UR4, c[0x0][0x154] ;  /* 0x0000550000047ab9 */ /* 0x000fe20000000800 */
[----:B------:R-:W-:-:S02]  /*0b60*/  SHF.R.S32.HI R3, RZ, 0x1f, R3 ;  /* 0x0000001fff037819 */ /* 0x000fc40000011403 */
[----:B------:R-:W-:Y:S01]  /*0b70*/  SHF.R.S32.HI R12, RZ, 0x1f, R9 ;  /* 0x0000001fff0c7819 */ /* 0x000fe20000011409 */
[----:B------:R-:W1:Y:S01]  /*0b80*/  F2I.U32.TRUNC.NTZ R13, R13 ;  /* 0x0000000d000d7305 */ /* 0x000e62000020f000 */
[----:B------:R-:W-:Y:S01]  /*0b90*/  LEA.HI R11, R3, R0, RZ, 0x2 ;  /* 0x00000000030b7211 */ /* 0x000fe200078f10ff */
[----:B------:R-:W-:Y:S01]  /*0ba0*/  VOTEU.ALL UP1, P0 ;  /* 0x00000000003f7886 */ /* 0x000fe20000020000 */
[----:B------:R-:W-:Y:S01]  /*0bb0*/  LEA.HI R12, R12, R9, RZ, 0x2 ;  /* 0x000000090c0c7211 */ /* 0x000fe200078f10ff */
[----:B------:R-:W-:Y:S01]  /*0bc0*/  VOTEU.ALL UP0, P0 ;  /* 0x00000000003f7886 */ /* 0x000fe20000000000 */
[----:B------:R-:W-:Y:S01]  /*0bd0*/  SHF.R.S32.HI R3, RZ, 0x1f, R2 ;  /* 0x0000001fff037819 */ /* 0x000fe20000011402 */
[----:B------:R-:W-:Y:S01]  /*0be0*/  VOTEU.ALL UP2, P1 ;  /* 0x00000000003f7886 */ /* 0x000fe20000840000 */
[----:B------:R-:W-:Y:S01]  /*0bf0*/  LOP3.LUT R11, R11, 0xfffffffc, RZ, 0xc0, !PT ;  /* 0xfffffffc0b0b7812 */ /* 0x000fe200078ec0ff */
[----:B------:R-:W2:Y:S01]  /*0c00*/  @!UP1 S2UR UR7, SR_CgaCtaId ;  /* 0x00000000000799c3 */ /* 0x000ea20000008800 */
[----:B------:R-:W-:Y:S01]  /*0c10*/  LOP3.LUT R12, R12, 0x3ffffffc, RZ, 0xc0, !PT ;  /* 0x3ffffffc0c0c7812 */ /* 0x000fe200078ec0ff */
[----:B------:R-:W-:Y:S01]  /*0c20*/  @!UP1 UMOV UR6, 0x400 ;  /* 0x0000040000069882 */ /* 0x000fe20000000000 */
[----:B------:R-:W-:Y:S01]  /*0c30*/  LEA.HI R3, R3, R2, RZ, 0x2 ;  /* 0x0000000203037211 */ /* 0x000fe200078f10ff */
[----:B------:R-:W-:Y:S01]  /*0c40*/  IMAD.IADD R11, R0, 0x1, -R11 ;  /* 0x00000001000b7824 */ /* 0x000fe200078e0a0b */
[----:B------:R-:W-:Y:S01]  /*0c50*/  @!UP2 UMOV UR9, 0x400 ;  /* 0x000004000009a882 */ /* 0x000fe20000000000 */
[----:B------:R-:W-:Y:S01]  /*0c60*/  IMAD.IADD R12, R9, 0x1, -R12 ;  /* 0x00000001090c7824 */ /* 0x000fe200078e0a0c */
[----:B------:R-:W-:Y:S01]  /*0c70*/  LOP3.LUT R3, R3, 0xfffffffc, RZ, 0xc0, !PT ;  /* 0xfffffffc03037812 */ /* 0x000fe200078ec0ff */
[----:B------:R-:W0:Y:S01]  /*0c80*/  @!UP2 S2UR UR10, SR_CgaCtaId ;  /* 0x00000000000aa9c3 */ /* 0x000e220000008800 */
[----:B-1----:R-:W-:Y:S01]  /*0c90*/  IMAD.MOV R13, RZ, RZ, -R13 ;  /* 0x000000ffff0d7224 */ /* 0x002fe200078e0a0d */
[----:B------:R-:W-:Y:S01]  /*0ca0*/  VOTEU.ALL UP3, P1 ;  /* 0x00000000003f7886 */ /* 0x000fe20000860000 */
[----:B------:R-:W-:Y:S01]  /*0cb0*/  IMAD R11, R12, 0x4, R11 ;  /* 0x000000040c0b7824 */ /* 0x000fe200078e020b */
[----:B------:R-:W-:Y:S01]  /*0cc0*/  VOTEU.ALL UP4, P1 ;  /* 0x00000000003f7886 */ /* 0x000fe20000880000 */
[----:B------:R-:W-:Y:S01]  /*0cd0*/  IMAD.IADD R9, R2, 0x1, -R3 ;  /* 0x0000000102097824 */ /* 0x000fe200078e0a03 */
[----:B---3--:R-:W-:Y:S01]  /*0ce0*/  I2FP.F32.U32 R2, R6 ;  /* 0x0000000600027245 */ /* 0x008fe20000201000 */
[----:B----4-:R-:W-:Y:S01]  /*0cf0*/  IMAD R21, R14, R13, UR12 ;  /* 0x0000000c0e157e24 */ /* 0x010fe2000f8e020d */
[C---:B------:R-:W-:Y:S01]  /*0d00*/  LEA.HI R0, R11.reuse, R11, RZ, 0x1 ;  /* 0x0000000b0b007211 */ /* 0x040fe200078f08ff */
[C---:B------:R-:W-:Y:S01]  /*0d10*/  IMAD.SHL.U32 R56, R11.reuse, 0x4, RZ ;  /* 0x000000040b387824 */ /* 0x040fe200078e00ff */
[----:B------:R-:W-:Y:S01]  /*0d20*/  VOTEU.ALL UP5, P1 ;  /* 0x00000000003f7886 */ /* 0x000fe200008a0000 */
[----:B------:R-:W-:Y:S01]  /*0d30*/  FMUL R2, R2, UR4 ;  /* 0x0000000402027c20 */ /* 0x000fe20008400000 */
[----:B------:R-:W-:Y:S01]  /*0d40*/  LOP3.LUT R0, R0, 0xfffffffe, RZ, 0xc0, !PT ;  /* 0xfffffffe00007812 */ /* 0x000fe200078ec0ff */
[----:B------:R-:W-:Y:S01]  /*0d50*/  UMOV UR4, 0x20 ;  /* 0x0000002000047882 */ /* 0x000fe20000000000 */
[----:B------:R-:W-:Y:S01]  /*0d60*/  LOP3.LUT R56, R11, 0xc, R56, 0x78, !PT ;  /* 0x0000000c0b387812 */ /* 0x000fe200078e7838 */
[----:B------:R-:W-:-:S04]  /*0d70*/  @!UP1 UIADD3 UR4, -UR4, 0x100000, URZ ;  /* 0x0010000004049890 */ /* 0x000fc8000fffe13f */
[----:B------:R-:W-:Y:S02]  /*0d80*/  @!UP1 USHF.L.U32 UR5, UR4, 0xb, URZ ;  /* 0x0000000b04059899 */ /* 0x000fe4000800063f */
[----:B------:R-:W-:Y:S01]  /*0d90*/  @!UP1 USHF.L.U32 UR4, UR4, 0x1, URZ ;  /* 0x0000000104049899 */ /* 0x000fe2000800063f */
[----:B-----5:R-:W-:Y:S01]  /*0da0*/  ISETP.EQ.U32.AND P2, PT, R15, 0x1, PT ;  /* 0x000000010f00780c */ /* 0x020fe20003f42070 */
[----:B------:R-:W-:Y:S01]  /*0db0*/  IMAD.IADD R0, R11, 0x1, -R0 ;  /* 0x000000010b007824 */ /* 0x000fe200078e0a00 */
[----:B------:R-:W1:Y:S01]  /*0dc0*/  F2I.U32.TRUNC.NTZ R2, R2 ;  /* 0x0000000200027305 */ /* 0x000e62000020f000 */
[----:B--2---:R-:W-:Y:S01]  /*0dd0*/  @!UP1 ULEA UR8, UR7, UR6, 0x18 ;  /* 0x0000000607089291 */ /* 0x004fe2000f8ec03f */
[----:B------:R-:W-:Y:S01]  /*0de0*/  R2UR UR43, R16 ;  /* 0x00000000102b72ca */ /* 0x000fe200000e0000 */
[----:B------:R-:W-:-:S04]  /*0df0*/  @!UP2 UIADD3 UR6, -UR11, 0x100000, URZ ;  /* 0x001000000b06a890 */ /* 0x000fc8000fffe13f */
[----:B------:R-:W-:Y:S02]  /*0e00*/  @!UP2 USHF.L.U32 UR7, UR6, 0xb, URZ ;  /* 0x0000000b0607a899 */ /* 0x000fe4000800063f */
[----:B------:R-:W-:Y:S01]  /*0e10*/  @!UP2 USHF.L.U32 UR6, UR6, 0x1, URZ ;  /* 0x000000010606a899 */ /* 0x000fe2000800063f */
[----:B------:R-:W-:Y:S01]  /*0e20*/  ISETP.NE.AND P3, PT, R0, R21, PT ;  /* 0x000000150000720c */ /* 0x000fe20003f65270 */
[----:B------:R-:W-:Y:S01]  /*0e30*/  VOTEU.ALL UP1, P0 ;  /* 0x00000000003f7886 */ /* 0x000fe20000020000 */
[----:B0-----:R-:W-:Y:S01]  /*0e40*/  @!UP2 ULEA UR9, UR10, UR9, 0x18 ;  /* 0x000000090a09a291 */ /* 0x001fe2000f8ec03f */
[----:B------:R-:W-:Y:S01]  /*0e50*/  LOP3.LUT P0, RZ, R5, 0x7, RZ, 0xc0, !PT ;  /* 0x0000000705ff7812 */ /* 0x000fe2000780c0ff */
[----:B------:R-:W-:Y:S01]  /*0e60*/  VOTEU.ALL UP2, P1 ;  /* 0x00000000003f7886 */ /* 0x000fe20000840000 */
[----:B------:R-:W-:Y:S02]  /*0e70*/  ISETP.NE.AND P1, PT, R9, 0x3, PT ;  /* 0x000000030900780c */ /* 0x000fe40003f25270 */
[----:B------:R-:W-:-:S02]  /*0e80*/  ISETP.LT.U32.AND P0, PT, R56, 0x2, !P0 ;  /* 0x000000023800780c */ /* 0x000fc40004701070 */
[----:B------:R-:W-:Y:S01]  /*0e90*/  ISETP.EQ.OR P1, PT, R9, RZ, !P1 ;  /* 0x000000ff0900720c */ /* 0x000fe20004f22670 */
[----:B------:R-:W0:Y:S02]  /*0ea0*/  FENCE.VIEW.ASYNC.S ;  /* 0x00000000000073c6 */ /* 0x000e240000000000 */
[----:B0-----:R0:W2:Y:S01]  /*0eb0*/  @!UP0 SYNCS.EXCH.64 URZ, [UR8+0x3b0], UR4 ;  /* 0x0003b004083f85b2 */ /* 0x0010a20008000100 */
[----:B-1----:R-:W-:Y:S01]  /*0ec0*/  IMAD.MOV R20, RZ, RZ, -R2 ;  /* 0x000000ffff147224 */ /* 0x002fe200078e0a02 */
[----:B------:R-:W-:-:S03]  /*0ed0*/  @P3 LEA.HI R0, R56, R56, RZ, 0x1 ;  /* 0x0000003838003211 */ /* 0x000fc600078f08ff */
[----:B------:R-:W-:Y:S01]  /*0ee0*/  IMAD R3, R25, R20, R6 ;  /* 0x0000001419037224 */ /* 0x000fe200078e0206 */
[----:B------:R-:W-:Y:S02]  /*0ef0*/  ISETP.EQ.AND P1, PT, R10, RZ, P1 ;  /* 0x000000ff0a00720c */ /* 0x000fe40000f22270 */
[----:B------:R-:W-:Y:S02]  /*0f00*/  @P3 SHF.R.S32.HI R0, RZ, 0x1, R0 ;  /* 0x00000001ff003819 */ /* 0x000fe40000011400 */
[----:B------:R-:W-:Y:S02]  /*0f10*/  SEL R23, RZ, 0x1, !P1 ;  /* 0x00000001ff177807 */ /* 0x000fe40004800000 */
[----:B------:R-:W-:Y:S02]  /*0f20*/  @P3 ISETP.NE.AND P5, PT, R0, R3, PT ;  /* 0x000000030000320c */ /* 0x000fe40003fa5270 */
[----:B------:R-:W-:Y:S01]  /*0f30*/  SEL R0, RZ, 0x1, !P0 ;  /* 0x00000001ff007807 */ /* 0x000fe20004000000 */
[----:B------:R0:W1:Y:S01]  /*0f40*/  @!UP1 SYNCS.EXCH.64 URZ, [UR8+0x3b8], UR4 ;  /* 0x0003b804083f95b2 */ /* 0x0000620008000100 */
[----:B------:R-:W-:Y:S01]  /*0f50*/  NOP ;  /* 0x0000000000007918 */ /* 0x000fe20000000000 */
[----:B------:R-:W-:-:S02]  /*0f60*/  @P3 SEL R57, RZ, 0x1, P5 ;  /* 0x00000001ff393807 */ /* 0x000fc40002800000 */
[----:B------:R-:W-:Y:S02]  /*0f70*/  SEL R23, R23, 0x2, P6 ;  /* 0x0000000217177807 */ /* 0x000fe40003000000 */
[----:B------:R-:W-:Y:S01]  /*0f80*/  LOP3.LUT R57, R57, R0, RZ, 0xc0, !PT ;  /* 0x0000000039397212 */ /* 0x000fe200078ec0ff */
[----:B------:R0:W3:Y:S01]  /*0f90*/  @!UP2 SYNCS.EXCH.64 URZ, [UR9+0x390], UR6 ;  /* 0x00039006093fa5b2 */ /* 0x0000e20008000100 */
[----:B------:R0:W4:Y:S01]  /*0fa0*/  @!UP3 SYNCS.EXCH.64 URZ, [UR9+0x398], UR6 ;  /* 0x00039806093fb5b2 */ /* 0x0001220008000100 */
[----:B------:R0:W0:Y:S01]  /*0fb0*/  @!UP4 SYNCS.EXCH.64 URZ, [UR9+0x3a0], UR6 ;  /* 0x0003a006093fc5b2 */ /* 0x0000220008000100 */
[----:B------:R0:W0:Y:S01]  /*0fc0*/  @!UP5 SYNCS.EXCH.64 URZ, [UR9+0x3a8], UR6 ;  /* 0x0003a806093fd5b2 */ /* 0x0000220008000100 */
[----:B------:R-:W-:Y:S01]  /*0fd0*/  NOP ;  /* 0x0000000000007918 */ /* 0x000fe20000000000 */
[----:B--2---:R-:W-:Y:S05]  /*0fe0*/  @!P2 BRA `(.L_x_4) ;  /* 0x000000000008a947 */ /* 0x004fea0003800000 */
[----:B01-34-:R-:W-:Y:S01]  /*0ff0*/  UCGABAR_ARV ;  /* 0x00000000000079c7 */ /* 0x01bfe20008000000 */
[----:B------:R-:W-:Y:S05]  /*1000*/  BRA `(.L_x_5) ;  /* 0x0000000000047947 */ /* 0x000fea0003800000 */
.L_x_4:
[----:B01-34-:R-:W-:Y:S01]  /*1010*/  NOP ;  /* 0x0000000000007918 */ /* 0x01bfe20000000000 */
.L_x_5:
[----:B------:R-:W-:Y:S01]  /*1020*/  ULDC.64 UR4, c[0x0][0x598] ;  /* 0x0001660000047ab9 */ /* 0x000fe20000000a00 */
[----:B------:R-:W-:Y:S01]  /*1030*/  ULDC.64 UR36, c[0x0][0x208] ;  /* 0x0000820000247ab9 */ /* 0x000fe20000000a00 */
[----:B------:R-:W-:-:S04]  /*1040*/  ISETP.NE.U32.AND P0, PT, RZ, UR4, PT ;  /* 0x00000004ff007c0c */ /* 0x000fc8000bf05070 */
[----:B------:R-:W-:-:S13]  /*1050*/  ISETP.NE.AND.EX P0, PT, RZ, UR5, PT, P0 ;  /* 0x00000005ff007c0c */ /* 0x000fda000bf05300 */
[----:B------:R-:W-:Y:S05]  /*1060*/  @!P0 BRA `(.L_x_6) ;  /* 0x00000000001c8947 */ /* 0x000fea0003800000 */
[----:B------:R-:W0:Y:S02]  /*1070*/  LDC.64 R2, c[0x0][0x598] ;  /* 0x00016600ff027b82 */ /* 0x000e240000000a00 */
[----:B0-----:R-:W2:Y:S02]  /*1080*/  LDG.E.64 R2, desc[UR36][R2.64] ;  /* 0x0000002402027981 */ /* 0x001ea4000c1e1b00 */
[----:B--2---:R-:W-:-:S04]  /*1090*/  ISETP.NE.U32.AND P0, PT, R2, RZ, PT ;  /* 0x000000ff0200720c */ /* 0x004fc80003f05070 */
[----:B------:R-:W-:-:S13]  /*10a0*/  ISETP.NE.AND.EX P0, PT, R3, RZ, PT, P0 ;  /* 0x000000ff0300720c */ /* 0x000fda0003f05300 */
[----:B------:R-:W-:Y:S05]  /*10b0*/  @!P0 BRA `(.L_x_6) ;  /* 0x0000000000088947 */ /* 0x000fea0003800000 */
[----:B------:R0:W5:Y:S01]  /*10c0*/  LD.E R58, desc[UR36][R2.64] ;  /* 0x00000024023a7980 */ /* 0x000162000c101900 */
[----:B------:R-:W-:Y:S05]  /*10d0*/  BRA `(.L_x_7) ;  /* 0x0000000000247947 */ /* 0x000fea0003800000 */
.L_x_6:
[----:B------:R-:W-:Y:S02]  /*10e0*/  ULDC.64 UR4, c[0x0][0x588] ;  /* 0x0001620000047ab9 */ /* 0x000fe40000000a00 */
[----:B------:R-:W-:-:S04]  /*10f0*/  ISETP.NE.U32.AND P0, PT, RZ, UR4, PT ;  /* 0x00000004ff007c0c */ /* 0x000fc8000bf05070 */
[----:B------:R-:W-:-:S13]  /*1100*/  ISETP.NE.AND.EX P0, PT, RZ, UR5, PT, P0 ;  /* 0x00000005ff007c0c */ /* 0x000fda000bf05300 */
[----:B------:R-:W-:Y:S05]  /*1110*/  @!P0 BRA `(.L_x_8) ;  /* 0x00000000000c8947 */ /* 0x000fea0003800000 */
[----:B------:R-:W0:Y:S02]  /*1120*/  LDC.64 R58, c[0x0][0x588] ;  /* 0x00016200ff3a7b82 */ /* 0x000e240000000a00 */
[----:B0-----:R1:W5:Y:S01]  /*1130*/  LDG.E R58, desc[UR36][R58.64] ;  /* 0x000000243a3a7981 */ /* 0x001362000c1e1900 */
[----:B------:R-:W-:Y:S05]  /*1140*/  BRA `(.L_x_7) ;  /* 0x0000000000087947 */ /* 0x000fea0003800000 */
.L_x_8:
[----:B------:R-:W-:Y:S02]  /*1150*/  ULDC UR4, c[0x0][0x580] ;  /* 0x0001600000047ab9 */ /* 0x000fe40000000800 */
[----:B------:R-:W-:-:S07]  /*1160*/  IMAD.U32 R58, RZ, RZ, UR4 ;  /* 0x00000004ff3a7e24 */ /* 0x000fce000f8e00ff */
.L_x_7:
[----:B------:R-:W-:Y:S02]  /*1170*/  ULDC.64 UR4, c[0x0][0x5a0] ;  /* 0x0001680000047ab9 */ /* 0x000fe40000000a00 */
[----:B------:R-:W-:-:S04]  /*1180*/  ISETP.NE.U32.AND P0, PT, RZ, UR4, PT ;  /* 0x00000004ff007c0c */ /* 0x000fc8000bf05070 */
[----:B------:R-:W-:-:S13]  /*1190*/  ISETP.NE.AND.EX P0, PT, RZ, UR5, PT, P0 ;  /* 0x00000005ff007c0c */ /* 0x000fda000bf05300 */
[----:B------:R-:W-:Y:S05]  /*11a0*/  @!P0 BRA `(.L_x_9) ;  /* 0x00000000001c8947 */ /* 0x000fea0003800000 */
[----:B0-----:R-:W0:Y:S02]  /*11b0*/  LDC.64 R2, c[0x0][0x5a0] ;  /* 0x00016800ff027b82 */ /* 0x001e240000000a00 */
[----:B0-----:R-:W2:Y:S02]  /*11c0*/  LDG.E.64 R2, desc[UR36][R2.64] ;  /* 0x0000002402027981 */ /* 0x001ea4000c1e1b00 */
[----:B--2---:R-:W-:-:S04]  /*11d0*/  ISETP.NE.U32.AND P0, PT, R2, RZ, PT ;  /* 0x000000ff0200720c */ /* 0x004fc80003f05070 */
[----:B------:R-:W-:-:S13]  /*11e0*/  ISETP.NE.AND.EX P0, PT, R3, RZ, PT, P0 ;  /* 0x000000ff0300720c */ /* 0x000fda0003f05300 */
[----:B------:R-:W-:Y:S05]  /*11f0*/  @!P0 BRA `(.L_x_9) ;  /* 0x0000000000088947 */ /* 0x000fea0003800000 */
[----:B-1----:R0:W5:Y:S01]  /*1200*/  LD.E R59, desc[UR36][R2.64] ;  /* 0x00000024023b7980 */ /* 0x002162000c101900 */
[----:B------:R-:W-:Y:S05]  /*1210*/  BRA `(.L_x_10) ;  /* 0x0000000000247947 */ /* 0x000fea0003800000 */
.L_x_9:
[----:B------:R-:W-:Y:S02]  /*1220*/  ULDC.64 UR4, c[0x0][0x590] ;  /* 0x0001640000047ab9 */ /* 0x000fe40000000a00 */
[----:B------:R-:W-:-:S04]  /*1230*/  ISETP.NE.U32.AND P0, PT, RZ, UR4, PT ;  /* 0x00000004ff007c0c */ /* 0x000fc8000bf05070 */
[----:B------:R-:W-:-:S13]  /*1240*/  ISETP.NE.AND.EX P0, PT, RZ, UR5, PT, P0 ;  /* 0x00000005ff007c0c */ /* 0x000fda000bf05300 */
[----:B------:R-:W-:Y:S05]  /*1250*/  @!P0 BRA `(.L_x_11) ;  /* 0x00000000000c8947 */ /* 0x000fea0003800000 */
[----:B0-----:R-:W1:Y:S02]  /*1260*/  LDC.64 R2, c[0x0][0x590] ;  /* 0x00016400ff027b82 */ /* 0x001e640000000a00 */
[----:B-1----:R1:W5:Y:S01]  /*1270*/  LDG.E R59, desc[UR36][R2.64] ;  /* 0x00000024023b7981 */ /* 0x002362000c1e1900 */
[----:B------:R-:W-:Y:S05]  /*1280*/  BRA `(.L_x_10) ;  /* 0x0000000000087947 */ /* 0x000fea0003800000 */
.L_x_11:
[----:B------:R-:W-:Y:S02]  /*1290*/  ULDC UR4, c[0x0][0x584] ;  /* 0x0001610000047ab9 */ /* 0x000fe40000000800 */
[----:B-1----:R-:W-:-:S07]  /*12a0*/  IMAD.U32 R59, RZ, RZ, UR4 ;  /* 0x00000004ff3b7e24 */ /* 0x002fce000f8e00ff */
.L_x_10:
[----:B01----:R-:W0:Y:S01]  /*12b0*/  LDC R2, c[0x0][0x65c] ;  /* 0x00019700ff027b82 */ /* 0x003e220000000800 */
[----:B------:R-:W-:Y:S01]  /*12c0*/  ULDC UR6, c[0x0][0x28c] ;  /* 0x0000a30000067ab9 */ /* 0x000fe20000000800 */
[----:B------:R-:W-:Y:S01]  /*12d0*/  ISETP.NE.AND P0, PT, R10, 0x2, PT ;  /* 0x000000020a00780c */ /* 0x000fe20003f05270 */
[----:B------:R-:W-:Y:S01]  /*12e0*/  UIADD3 UR6, UR6, 0xf, URZ ;  /* 0x0000000f06067890 */ /* 0x000fe2000fffe03f */
[----:B------:R-:W-:Y:S01]  /*12f0*/  IMAD.U32 R10, RZ, RZ, UR12 ;  /* 0x0000000cff0a7e24 */ /* 0x000fe2000f8e00ff */
[----:B------:R-:W-:Y:S01]  /*1300*/  UMOV UR39, URZ ;  /* 0x0000003f00277c82 */ /* 0x000fe20008000000 */
[----:B------:R-:W-:Y:S01]  /*1310*/  UMOV UR38, URZ ;  /* 0x0000003f00267c82 */ /* 0x000fe20008000000 */
[----:B------:R-:W-:Y:S01]  /*1320*/  USHF.R.S32.HI UR7, URZ, 0x1f, UR6 ;  /* 0x0000001f3f077899 */ /* 0x000fe20008011406 */
[----:B------:R-:W-:-:S03]  /*1330*/  ULDC.64 UR8, c[0x0][0x650] ;  /* 0x0001940000087ab9 */ /* 0x000fc60000000a00 */
[----:B------:R-:W-:-:S04]  /*1340*/  ULEA.HI UR7, UR7, UR6, URZ, 0x4 ;  /* 0x0000000607077291 */ /* 0x000fc8000f8f203f */
[----:B------:R-:W-:Y:S01]  /*1350*/  USHF.R.S32.HI UR40, URZ, 0x4, UR7 ;  /* 0x000000043f287899 */ /* 0x000fe20008011407 */
[----:B0-----:R-:W-:-:S13]  /*1360*/  ISETP.NE.AND P1, PT, R2, 0x1, PT ;  /* 0x000000010200780c */ /* 0x001fda0003f25270 */
[----:B------:R-:W0:Y:S01]  /*1370*/  @P1 LDC R17, c[0x0][0x10] ;  /* 0x00000400ff111b82 */ /* 0x000e220000000800 */
[----:B------:R-:W-:Y:S02]  /*1380*/  @P1 IMAD.MOV.U32 R7, RZ, RZ, RZ ;  /* 0x000000ffff071224 */ /* 0x000fe400078e00ff */
[----:B------:R-:W-:-:S05]  /*1390*/  @P1 IMAD.MOV.U32 R11, RZ, RZ, RZ ;  /* 0x000000ffff0b1224 */ /* 0x000fca00078e00ff */
[----:B------:R-:W1:Y:S01]  /*13a0*/  @!P1 LDC R3, c[0x0][0xc] ;  /* 0x00000300ff039b82 */ /* 0x000e620000000800 */
[----:B------:R-:W-:Y:S01]  /*13b0*/  ULDC UR4, c[0x0][0xc] ;  /* 0x0000030000047ab9 */ /* 0x000fe20000000800 */
[----:B------:R-:W-:Y:S02]  /*13c0*/  ULDC UR5, c[0x0][0x10] ;  /* 0x0000040000057ab9 */ /* 0x000fe40000000800 */
[----:B------:R-:W-:-:S04]  /*13d0*/  UIMAD.WIDE.U32 UR4, UR4, UR5, URZ ;  /* 0x00000005040472a5 */ /* 0x000fc8000f8e003f */
[----:B------:R-:W2:Y:S01]  /*13e0*/  LDC R0, c[0x0][0x14] ;  /* 0x00000500ff007b82 */ /* 0x000ea20000000800 */
[----:B0-----:R-:W-:-:S04]  /*13f0*/  @P1 IMAD.WIDE.U32 R16, R17, UR12, R6 ;  /* 0x0000000c11101c25 */ /* 0x001fc8000f8e0006 */
[----:B------:R-:W-:Y:S02]  /*1400*/  @P1 IMAD.IADD R17, R17, 0x1, R11 ;  /* 0x0000000111111824 */ /* 0x000fe400078e020b */
[----:B------:R-:W-:Y:S02]  /*1410*/  IMAD.MOV.U32 R11, RZ, RZ, RZ ;  /* 0x000000ffff0b7224 */ /* 0x000fe400078e00ff */
[----:B-1----:R-:W-:-:S04]  /*1420*/  @!P1 IMAD.WIDE.U32 R10, R6, R3, R10 ;  /* 0x00000003060a9225 */ /* 0x002fc800078e000a */
[----:B------:R-:W-:Y:S02]  /*1430*/  @!P1 IMAD.MOV.U32 R16, RZ, RZ, R10 ;  /* 0x000000ffff109224 */ /* 0x000fe400078e000a */
[----:B--2---:R-:W-:-:S04]  /*1440*/  IMAD.WIDE.U32 R12, R0, UR4, RZ ;  /* 0x00000004000c7c25 */ /* 0x004fc8000f8e00ff */
[----:B------:R-:W-:Y:S01]  /*1450*/  IMAD R3, R0, UR5, RZ ;  /* 0x0000000500037c24 */ /* 0x000fe2000f8e02ff */
[----:B------:R0:W-:Y:S01]  /*1460*/  STL.64 [R1], R12 ;  /* 0x0000000c01007387 */ /* 0x0001e20000100a00 */
[----:B------:R-:W-:Y:S02]  /*1470*/  @!P1 IMAD.MOV.U32 R17, RZ, RZ, R11 ;  /* 0x000000ffff119224 */ /* 0x000fe400078e000b */
[----:B------:R-:W-:Y:S01]  /*1480*/  IMAD.IADD R0, R13, 0x1, R3 ;  /* 0x000000010d007824 */ /* 0x000fe200078e0203 */
[----:B------:R-:W-:Y:S06]  /*1490*/  @P0 BRA `(.L_x_12) ;  /* 0x0000000000200947 */ /* 0x000fec0003800000 */
[----:B------:R-:W-:Y:S01]  /*14a0*/  UISETP.GE.U32.AND UP0, UPT, UR40, 0x38, UPT ;  /* 0x000000382800788c */ /* 0x000fe2000bf06070 */
[----:B------:R-:W-:Y:S01]  /*14b0*/  IADD3 R16, P0, R16, R12, RZ ;  /* 0x0000000c10107210 */ /* 0x000fe20007f1e0ff */
[----:B------:R-:W-:Y:S01]  /*14c0*/  USHF.R.U32.HI UR4, URZ, 0x3, UR40 ;  /* 0x000000033f047899 */ /* 0x000fe20008011628 */
[----:B------:R-:W-:-:S03]  /*14d0*/  UMOV UR38, URZ ;  /* 0x0000003f00267c82 */ /* 0x000fc60008000000 */
[----:B------:R-:W-:Y:S01]  /*14e0*/  UIMAD.WIDE.U32 UR4, UR4, 0x24924925, URZ ;  /* 0x24924925040478a5 */ /* 0x000fe2000f8e003f */
[----:B------:R-:W-:-:S03]  /*14f0*/  IMAD.X R17, R0, 0x1, R17, P0 ;  /* 0x0000000100117824 */ /* 0x000fc600000e0611 */
[----:B------:R-:W-:Y:S02]  /*1500*/  UIMAD UR39, UR5, -0x38, UR40 ;  /* 0xffffffc8052778a4 */ /* 0x000fe4000f8e0228 */
[----:B------:R-:W-:-:S12]  /*1510*/  @UP0 ULOP3.LUT UR38, UR5, 0x1, URZ, 0xc0, !UPT ;  /* 0x0000000105260892 */ /* 0x000fd8000f8ec03f */
.L_x_12:
[----:B------:R-:W-:Y:S01]  /*1520*/  ISETP.GE.U32.AND P0, PT, R16, UR8, PT ;  /* 0x0000000810007c0c */ /* 0x000fe2000bf06070 */
[----:B------:R-:W-:Y:S01]  /*1530*/  IMAD.MOV.U32 R22, RZ, RZ, -0x1 ;  /* 0xffffffffff167424 */ /* 0x000fe200078e00ff */
[----:B------:R-:W-:Y:S01]  /*1540*/  PRMT R3, RZ, 0x7610, R3 ;  /* 0x00007610ff037816 */ /* 0x000fe20000000003 */
[----:B------:R-:W-:Y:S01]  /*1550*/  IMAD.MOV.U32 R18, RZ, RZ, -0x1 ;  /* 0xffffffffff127424 */ /* 0x000fe200078e00ff */
[----:B------:R-:W-:Y:S01]  /*1560*/  ISETP.GE.U32.AND.EX P0, PT, R17, UR9, PT, P0 ;  /* 0x0000000911007c0c */ /* 0x000fe2000bf06100 */
[----:B------:R-:W-:-:S12]  /*1570*/  IMAD.MOV.U32 R19, RZ, RZ, -0x1 ;  /* 0xffffffffff137424 */ /* 0x000fd800078e00ff */
[----:B------:R-:W-:Y:S05]  /*1580*/  @P0 BRA `(.L_x_13) ;  /* 0x0000000400280947 */ /* 0x000fea0003800000 */
[----:B------:R-:W1:Y:S01]  /*1590*/  LDC.64 R26, c[0x0][0x628] ;  /* 0x00018a00ff1a7b82 */ /* 0x000e620000000a00 */
[----:B------:R-:W-:Y:S02]  /*15a0*/  IMAD.MOV.U32 R10, RZ, RZ, R16 ;  /* 0x000000ffff0a7224 */ /* 0x000fe400078e0010 */
[----:B------:R-:W-:-:S05]  /*15b0*/  IMAD.MOV.U32 R11, RZ, RZ, R17 ;  /* 0x000000ffff0b7224 */ /* 0x000fca00078e0011 */
[----:B------:R-:W2:Y:S08]  /*15c0*/  LDC R18, c[0x0][0x630] ;  /* 0x00018c00ff127b82 */ /* 0x000eb00000000800 */
[----:B------:R-:W3:Y:S01]  /*15d0*/  LDC.64 R28, c[0x0][0x620] ;  /* 0x00018800ff1c7b82 */ /* 0x000ee20000000a00 */
[----:B-1----:R-:W-:-:S04]  /*15e0*/  ISETP.NE.U32.AND P0, PT, R26, RZ, PT ;  /* 0x000000ff1a00720c */ /* 0x002fc80003f05070 */
[----:B------:R-:W-:-:S13]  /*15f0*/  ISETP.NE.AND.EX P0, PT, R27, RZ, PT, P0 ;  /* 0x000000ff1b00720c */ /* 0x000fda0003f05300 */
[----:B--23--:R-:W-:Y:S05]  /*1600*/  @!P0 BRA `(.L_x_14) ;  /* 0x0000000000288947 */ /* 0x00cfea0003800000 */
[----:B------:R-:W1:Y:S02]  /*1610*/  LDC R3, c[0x0][0x634] ;  /* 0x00018d00ff037b82 */ /* 0x000e640000000800 */
[----:B-1----:R-:W-:-:S05]  /*1620*/  IADD3 R3, P0, R16, R3, RZ ;  /* 0x0000000310037210 */ /* 0x002fca0007f1e0ff */
[----:B------:R-:W-:-:S04]  /*1630*/  IMAD.X R19, RZ, RZ, R17, P0 ;  /* 0x000000ffff137224 */ /* 0x000fc800000e0611 */
[----:B------:R-:W-:-:S04]  /*1640*/  IMAD.WIDE.U32 R10, R19, R26, RZ ;  /* 0x0000001a130a7225 */ /* 0x000fc800078e00ff */
[----:B0-----:R-:W-:-:S04]  /*1650*/  IMAD.WIDE.U32 R12, P0, R3, R27, R10 ;  /* 0x0000001b030c7225 */ /* 0x001fc8000780000a */
[----:B------:R-:W-:-:S04]  /*1660*/  IMAD.WIDE.U32 R10, R3, R26, RZ ;  /* 0x0000001a030a7225 */ /* 0x000fc800078e00ff */
[----:B------:R-:W-:Y:S01]  /*1670*/  IMAD.X R15, RZ, RZ, RZ, P0 ;  /* 0x000000ffff0f7224 */ /* 0x000fe200000e06ff */
[----:B------:R-:W-:Y:S01]  /*1680*/  IADD3 RZ, P0, R11, R12, RZ ;  /* 0x0000000c0bff7210 */ /* 0x000fe20007f1e0ff */
[----:B------:R-:W-:-:S04]  /*1690*/  IMAD.MOV.U32 R14, RZ, RZ, R13 ;  /* 0x000000ffff0e7224 */ /* 0x000fc800078e000d */
[----:B------:R-:W-:-:S08]  /*16a0*/  IMAD.WIDE.U32.X R10, R19, R27, R14, P0 ;  /* 0x0000001b130a7225 */ /* 0x000fd000000e040e */
.L_x_14:
[----:B------:R-:W1:Y:S01]  /*16b0*/  LDC.64 R32, c[0x0][0x640] ;  /* 0x00019000ff207b82 */ /* 0x000e620000000a00 */
[-CC-:B------:R-:W-:Y:S02]  /*16c0*/  SHF.R.U64 R30, R10, R18.reuse, R11.reuse ;  /* 0x000000120a1e7219 */ /* 0x180fe4000000120b */
[----:B------:R-:W-:Y:S02]  /*16d0*/  SHF.R.U32.HI R3, RZ, R18, R11 ;  /* 0x00000012ff037219 */ /* 0x000fe4000001160b */
[----:B0-----:R-:W-:-:S03]  /*16e0*/  IADD3 R13, P0, RZ, -R30, RZ ;  /* 0x8000001eff0d7210 */ /* 0x001fc60007f1e0ff */
[----:B------:R-:W0:Y:S02]  /*16f0*/  LDC R14, c[0x0][0x618] ;  /* 0x00018600ff0e7b82 */ /* 0x000e240000000800 */
[----:B------:R-:W-:Y:S02]  /*1700*/  IMAD.X R3, RZ, RZ, ~R3, P0 ;  /* 0x000000ffff037224 */ /* 0x000fe400000e0e03 */
[----:B------:R-:W-:-:S04]  /*1710*/  IMAD.WIDE.U32 R10, R13, R28, R16 ;  /* 0x0000001c0d0a7225 */ /* 0x000fc800078e0010 */
[----:B------:R-:W2:Y:S01]  /*1720*/  LDC R15, c[0x0][0x608] ;  /* 0x00018200ff0f7b82 */ /* 0x000ea20000000800 */
[----:B------:R-:W-:Y:S02]  /*1730*/  IMAD R12, R3, R28, RZ ;  /* 0x0000001c030c7224 */ /* 0x000fe400078e02ff */
[----:B------:R-:W-:Y:S02]  /*1740*/  IMAD.MOV.U32 R28, RZ, RZ, 0x1 ;  /* 0x00000001ff1c7424 */ /* 0x000fe400078e00ff */
[----:B------:R-:W-:Y:S02]  /*1750*/  IMAD R3, R13, R29, R12 ;  /* 0x0000001d0d037224 */ /* 0x000fe400078e020c */
[----:B------:R-:W-:Y:S01]  /*1760*/  IMAD.MOV.U32 R12, RZ, RZ, -0x1 ;  /* 0xffffffffff0c7424 */ /* 0x000fe200078e00ff */
[----:B------:R-:W3:Y:S01]  /*1770*/  LDC R31, c[0x0][0x658] ;  /* 0x00019600ff1f7b82 */ /* 0x000ee20000000800 */
[----:B------:R-:W-:Y:S01]  /*1780*/  IMAD.IADD R3, R11, 0x1, R3 ;  /* 0x000000010b037824 */ /* 0x000fe200078e0203 */
[----:B-1----:R-:W-:-:S04]  /*1790*/  ISETP.NE.U32.AND P0, PT, R32, RZ, PT ;  /* 0x000000ff2000720c */ /* 0x002fc80003f05070 */
[----:B------:R-:W-:Y:S02]  /*17a0*/  ISETP.NE.AND.EX P0, PT, R33, RZ, PT, P0 ;  /* 0x000000ff2100720c */ /* 0x000fe40003f05300 */
[----:B------:R-:W1:Y:S01]  /*17b0*/  LDC R24, c[0x0][0x600] ;  /* 0x00018000ff187b82 */ /* 0x000e620000000800 */
[-CC-:B0-----:R-:W-:Y:S02]  /*17c0*/  SHF.R.U64 R27, R10, R14.reuse, R3.reuse ;  /* 0x0000000e0a1b7219 */ /* 0x181fe40000001203 */
[----:B------:R-:W-:-:S05]  /*17d0*/  SHF.R.U32.HI R10, RZ, R14, R3 ;  /* 0x0000000eff0a7219 */ /* 0x000fca0000011603 */
[----:B------:R-:W0:Y:S01]  /*17e0*/  LDC R22, c[0x0][0x648] ;  /* 0x00019200ff167b82 */ /* 0x000e220000000800 */
[-CC-:B--2---:R-:W-:Y:S02]  /*17f0*/  SHF.R.U64 R35, R27, R15.reuse, R10.reuse ;  /* 0x0000000f1b237219 */ /* 0x184fe4000000120a */
[----:B------:R-:W-:-:S05]  /*1800*/  SHF.R.U32.HI R10, RZ, R15, R10 ;  /* 0x0000000fff0a7219 */ /* 0x000fca000001160a */
[----:B------:R-:W2:Y:S01]  /*1810*/  LDC R26, c[0x0][0x638] ;  /* 0x00018e00ff1a7b82 */ /* 0x000ea20000000800 */
[-CC-:B---3--:R-:W-:Y:S02]  /*1820*/  SHF.R.U64 R34, R35, R31.reuse, R10.reuse ;  /* 0x0000001f23227219 */ /* 0x188fe4000000120a */
[-C--:B------:R-:W-:Y:S02]  /*1830*/  SHF.L.U32 R3, R12, R31.reuse, RZ ;  /* 0x0000001f0c037219 */ /* 0x080fe400000006ff */
[----:B------:R-:W-:Y:S01]  /*1840*/  SHF.R.U32.HI R11, RZ, R31, R10 ;  /* 0x0000001fff0b7219 */ /* 0x000fe2000001160a */
[----:B------:R-:W-:Y:S01]  /*1850*/  IMAD.MOV.U32 R10, RZ, RZ, R34 ;  /* 0x000000ffff0a7224 */ /* 0x000fe200078e0022 */
[----:B------:R-:W-:Y:S01]  /*1860*/  LOP3.LUT R18, RZ, R3, RZ, 0x33, !PT ;  /* 0x00000003ff127212 */ /* 0x000fe200078e33ff */
[----:B------:R-:W3:Y:S01]  /*1870*/  LDC R29, c[0x0][0x610] ;  /* 0x00018400ff1d7b82 */ /* 0x000ee20000000800 */
[----:B------:R-:W-:Y:S05]  /*1880*/  @!P0 BRA `(.L_x_15) ;  /* 0x0000000000288947 */ /* 0x000fea0003800000 */
[----:B------:R-:W4:Y:S02]  /*1890*/  LDC R3, c[0x0][0x64c] ;  /* 0x00019300ff037b82 */ /* 0x000f240000000800 */
[----:B----4-:R-:W-:-:S05]  /*18a0*/  IADD3 R3, P0, R34, R3, RZ ;  /* 0x0000000322037210 */ /* 0x010fca0007f1e0ff */
[----:B------:R-:W-:-:S04]  /*18b0*/  IMAD.X R19, RZ, RZ, R11, P0 ;  /* 0x000000ffff137224 */ /* 0x000fc800000e060b */
[----:B------:R-:W-:-:S04]  /*18c0*/  IMAD.WIDE.U32 R10, R19, R32, RZ ;  /* 0x00000020130a7225 */ /* 0x000fc800078e00ff */
[----:B------:R-:W-:-:S04]  /*18d0*/  IMAD.WIDE.U32 R12, P0, R3, R33, R10 ;  /* 0x00000021030c7225 */ /* 0x000fc8000780000a */
[----:B------:R-:W-:-:S04]  /*18e0*/  IMAD.WIDE.U32 R10, R3, R32, RZ ;  /* 0x00000020030a7225 */ /* 0x000fc800078e00ff */
[----:B------:R-:W-:Y:S01]  /*18f0*/  IMAD.X R15, RZ, RZ, RZ, P0 ;  /* 0x000000ffff0f7224 */ /* 0x000fe200000e06ff */
[----:B------:R-:W-:Y:S01]  /*1900*/  IADD3 RZ, P0, R11, R12, RZ ;  /* 0x0000000c0bff7210 */ /* 0x000fe20007f1e0ff */
[----:B------:R-:W-:-:S04]  /*1910*/  IMAD.MOV.U32 R14, RZ, RZ, R13 ;  /* 0x000000ffff0e7224 */ /* 0x000fc800078e000d */
[----:B------:R-:W-:-:S08]  /*1920*/  IMAD.WIDE.U32.X R10, R19, R33, R14, P0 ;  /* 0x00000021130a7225 */ /* 0x000fd000000e040e */
.L_x_15:
[----:B0-----:R-:W-:Y:S01]  /*1930*/  SHF.R.U64 R7, R10, R22, R11 ;  /* 0x000000160a077219 */ /* 0x001fe2000000120b */
[----:B-1----:R-:W-:Y:S01]  /*1940*/  VIADD R10, R24, 0xffffffff ;  /* 0xffffffff180a7836 */ /* 0x002fe20000000000 */
[----:B------:R-:W-:Y:S01]  /*1950*/  SHF.L.U32 R3, R28, R31, RZ ;  /* 0x0000001f1c037219 */ /* 0x000fe200000006ff */
[----:B------:R-:W-:Y:S01]  /*1960*/  @P1 IMAD R21, R25, R20, R6 ;  /* 0x0000001419151224 */ /* 0x000fe200078e0206 */
[----:B------:R-:W-:Y:S01]  /*1970*/  LOP3.LUT R18, R35, R18, RZ, 0xc0, !PT ;  /* 0x0000001223127212 */ /* 0x000fe200078ec0ff */
[----:B------:R-:W-:Y:S02]  /*1980*/  IMAD.MOV R11, RZ, RZ, -R7 ;  /* 0x000000ffff0b7224 */ /* 0x000fe400078e0a07 */
[----:B------:R-:W-:Y:S02]  /*1990*/  IMAD.MOV.U32 R6, RZ, RZ, 0x1 ;  /* 0x00000001ff067424 */ /* 0x000fe400078e00ff */
[----:B------:R-:W-:Y:S01]  /*19a0*/  IMAD R18, R3, R7, R18 ;  /* 0x0000000703127224 */ /* 0x000fe200078e0212 */
[----:B------:R-:W-:Y:S01]  /*19b0*/  LOP3.LUT R7, R27, R10, RZ, 0xc0, !PT ;  /* 0x0000000a1b077212 */ /* 0x000fe200078ec0ff */
[----:B--2---:R-:W-:-:S02]  /*19c0*/  IMAD R3, R11, R26, R34 ;  /* 0x0000001a0b037224 */ /* 0x004fc400078e0222 */
[----:B---3--:R-:W-:Y:S02]  /*19d0*/  IMAD R22, R18, R29, R21 ;  /* 0x0000001d12167224 */ /* 0x008fe400078e0215 */
[----:B------:R-:W-:Y:S01]  /*19e0*/  IMAD R7, R3, R24, R7 ;  /* 0x0000001803077224 */ /* 0x000fe200078e0207 */
[----:B------:R-:W-:Y:S01]  /*19f0*/  PRMT R3, R6, 0x7610, R3 ;  /* 0x0000761006037816 */ /* 0x000fe20000000003 */
[----:B------:R-:W-:-:S03]  /*1a00*/  IMAD.MOV.U32 R19, RZ, RZ, R30 ;  /* 0x000000ffff137224 */ /* 0x000fc600078e001e */
[----:B------:R-:W-:Y:S02]  /*1a10*/  SEL R18, R7, R22, !P1 ;  /* 0x0000001607127207 */ /* 0x000fe40004800000 */
[----:B------:R-:W-:-:S07]  /*1a20*/  SEL R22, R22, R7, !P1 ;  /* 0x0000000716167207 */ /* 0x000fce0004800000 */
.L_x_13:
[----:B------:R-:W-:Y:S05]  /*1a30*/  @!P2 BRA `(.L_x_16) ;  /* 0x00000000000ca947 */ /* 0x000fea0003800000 */
[----:B------:R-:W-:Y:S01]  /*1a40*/  UCGABAR_WAIT ;  /* 0x0000000000007dc7 */ /* 0x000fe20008000000 */
[----:B------:R-:W-:Y:S01]  /*1a50*/  CCTL.IVALL ;  /* 0x00000000ff00798f */ /* 0x000fe20002000000 */
[----:B------:R-:W-:Y:S05]  /*1a60*/  BRA `(.L_x_17) ;  /* 0x0000000000047947 */ /* 0x000fea0003800000 */
.L_x_16:
[----:B------:R-:W-:Y:S06]  /*1a70*/  BAR.SYNC.DEFER_BLOCKING 0x0 ;  /* 0x0000000000007b1d */ /* 0x000fec0000010000 */
.L_x_17:
[----:B------:R-:W-:Y:S05]  /*1a80*/  @!P4 BRA `(.L_x_18) ;  /* 0x000000340044c947 */ /* 0x000fea0003800000 */
[----:B------:R-:W-:-:S13]  /*1a90*/  ISETP.GT.U32.AND P0, PT, R36, 0x1, PT ;  /* 0x000000012400780c */ /* 0x000fda0003f04070 */
[----:B------:R-:W-:Y:S05]  /*1aa0*/  @P0 EXIT ;  /* 0x000000000000094d */ /* 0x000fea0003800000 */
.L_x_19:
[----:B------:R-:W-:-:S08]  /*1ab0*/  NOP ;  /* 0x0000000000007918 */ /* 0x000fd00000000000 */
[----:B------:R-:W1:Y:S02]  /*1ac0*/  USETMAXREG.TRY_ALLOC.CTAPOOL UP0, 0xe8 ;  /* 0x000000e8000079c8 */ /* 0x000e640008000600 */
[----:B-1----:R-:W-:-:S13]  /*1ad0*/  PLOP3.LUT P0, PT, PT, PT, UP0, 0x80, 0x0 ;  /* 0x000000000000781c */ /* 0x002fda0003f0f008 */
[----:B------:R-:W-:Y:S05]  /*1ae0*/  @!P0 BRA `(.L_x_19) ;  /* 0xfffffffc00f08947 */ /* 0x000fea000383ffff */
[----:B------:R-:W-:-:S13]  /*1af0*/  LOP3.LUT P0, RZ, R3, 0xff, RZ, 0xc0, !PT ;  /* 0x000000ff03ff7812 */ /* 0x000fda000780c0ff */
[----:B------:R-:W-:Y:S05]  /*1b00*/  @!P0 EXIT ;  /* 0x000000000000894d */ /* 0x000fea0003800000 */
[----:B------:R-:W2:Y:S01]  /*1b10*/  LDL.64 R6, [R1] ;  /* 0x0000000001067983 */ /* 0x000ea20000100a00 */
[CC--:B------:R-:W-:Y:S01]  /*1b20*/  LEA.HI R3, R8.reuse, R5.reuse, RZ, 0x2 ;  /* 0x0000000508037211 */ /* 0x0c0fe200078f10ff */
[----:B------:R-:W1:Y:S01]  /*1b30*/  S2UR UR4, SR_CgaCtaId ;  /* 0x00000000000479c3 */ /* 0x000e620000008800 */
[----:B------:R-:W-:Y:S01]  /*1b40*/  LEA.HI R8, R8, R5, RZ, 0x5 ;  /* 0x0000000508087211 */ /* 0x000fe200078f28ff */
[----:B------:R-:W-:Y:S01]  /*1b50*/  UMOV UR41, 0x400 ;  /* 0x0000040000297882 */ /* 0x000fe20000000000 */
[----:B------:R-:W-:Y:S01]  /*1b60*/  LOP3.LUT R4, R3, 0xfffffffc, RZ, 0xc0, !PT ;  /* 0xfffffffc03047812 */ /* 0x000fe200078ec0ff */
[----:B------:R-:W-:Y:S01]  /*1b70*/  UISETP.LT.AND UP0, UPT, UR40, 0x1, UPT ;  /* 0x000000012800788c */ /* 0x000fe2000bf01270 */
[--C-:B------:R-:W-:Y:S01]  /*1b80*/  SHF.R.S32.HI R60, RZ, 0x2, R3.reuse ;  /* 0x00000002ff3c7819 */ /* 0x100fe20000011403 */
[----:B------:R-:W-:Y:S01]  /*1b90*/  UIADD3 UR5, UR43, -0x1, URZ ;  /* 0xffffffff2b057890 */ /* 0x000fe2000fffe03f */
[----:B------:R-:W-:Y:S01]  /*1ba0*/  SHF.R.S32.HI R3, RZ, 0x1f, R3 ;  /* 0x0000001fff037819 */ /* 0x000fe20000011403 */
[----:B------:R-:W3:Y:S01]  /*1bb0*/  LDC R66, c[0x0][0x658] ;  /* 0x00019600ff427b82 */ /* 0x000ee20000000800 */
[----:B------:R-:W-:Y:S01]  /*1bc0*/  USEL UR42, UR40, 0x1, UP0 ;  /* 0x00000001282a7887 */ /* 0x000fe20008000000 */
[----:B------:R-:W-:Y:S01]  /*1bd0*/  IMAD.IADD R4, R5, 0x1, -R4 ;  /* 0x0000000105047824 */ /* 0x000fe200078e0a04 */
[----:B------:R-:W-:Y:S01]  /*1be0*/  LEA.HI R3, R3, R60, RZ, 0x3 ;  /* 0x0000003c03037211 */ /* 0x000fe200078f18ff */
[----:B------:R-:W-:Y:S01]  /*1bf0*/  UISETP.NE.AND UP0, UPT, UR5, URZ, UPT ;  /* 0x0000003f0500728c */ /* 0x000fe2000bf05270 */
[----:B------:R-:W-:Y:S01]  /*1c00*/  IMAD.MOV.U32 R5, RZ, RZ, 0x1 ;  /* 0x00000001ff057424 */ /* 0x000fe200078e00ff */
[----:B------:R-:W-:Y:S01]  /*1c10*/  ULDC UR8, c[0x0][0x284] ;  /* 0x0000a10000087ab9 */ /* 0x000fe20000000800 */
[----:B------:R-:W-:Y:S01]  /*1c20*/  LOP3.LUT R3, R3, 0xfffffff8, RZ, 0xc0, !PT ;  /* 0xfffffff803037812 */ /* 0x000fe200078ec0ff */
[----:B------:R-:W4:Y:S01]  /*1c30*/  LDC.64 R64, c[0x0][0x5c8] ;  /* 0x00017200ff407b82 */ /* 0x000f220000000a00 */
[----:B------:R-:W-:Y:S01]  /*1c40*/  USEL UR7, URZ, 0x1, UP0 ;  /* 0x000000013f077887 */ /* 0x000fe20008000000 */
[----:B------:R-:W-:Y:S01]  /*1c50*/  IMAD.SHL.U32 R62, R4, 0x2, RZ ;  /* 0x00000002043e7824 */ /* 0x000fe200078e00ff */
[----:B------:R-:W-:Y:S01]  /*1c60*/  LOP3.LUT R74, R23, 0x1, RZ, 0xfc, !PT ;  /* 0x00000001174a7812 */ /* 0x000fe200078efcff */
[----:B------:R-:W-:Y:S01]  /*1c70*/  IMAD.IADD R60, R60, 0x1, -R3 ;  /* 0x000000013c3c7824 */ /* 0x000fe200078e0a03 */
[----:B------:R-:W-:Y:S01]  /*1c80*/  SHF.R.S32.HI R3, RZ, 0x5, R8 ;  /* 0x00000005ff037819 */ /* 0x000fe20000011408 */
[----:B------:R-:W-:Y:S01]  /*1c90*/  USHF.L.U32 UR48, UR40, 0x1, URZ ;  /* 0x0000000128307899 */ /* 0x000fe2000800063f */
[----:B------:R-:W-:Y:S01]  /*1ca0*/  IMAD.U32 R75, RZ, RZ, UR7 ;  /* 0x00000007ff4b7e24 */ /* 0x000fe2000f8e00ff */
[----:B------:R-:W0:Y:S01]  /*1cb0*/  LDC R67, c[0x0][0x288] ;  /* 0x0000a200ff437b82 */ /* 0x000e220000000800 */
[--C-:B------:R-:W-:Y:S01]  /*1cc0*/  SHF.R.S32.HI R61, RZ, 0x1f, R60.reuse ;  /* 0x0000001fff3d7819 */ /* 0x100fe2000001143c */
[----:B-1----:R-:W-:Y:S01]  /*1cd0*/  ULEA UR41, UR4, UR41, 0x18 ;  /* 0x0000002904297291 */ /* 0x002fe2000f8ec03f */
[C---:B------:R-:W-:Y:S01]  /*1ce0*/  IMAD R71, R3.reuse, -0x10, -R60 ;  /* 0xfffffff003477824 */ /* 0x040fe200078e0a3c */
[----:B------:R-:W-:Y:S01]  /*1cf0*/  USHF.L.U32 UR4, UR5, 0x3, URZ ;  /* 0x0000000305047899 */ /* 0x000fe2000800063f */
[----:B------:R-:W-:Y:S01]  /*1d00*/  SHF.R.S32.HI R63, RZ, 0x1f, R62 ;  /* 0x0000001fff3f7819 */ /* 0x000fe2000001143e */
[----:B------:R-:W-:Y:S01]  /*1d10*/  IMAD.WIDE R60, R3, 0x10, R60 ;  /* 0x00000010033c7825 */ /* 0x000fe200078e023c */
[----:B------:R-:W-:Y:S01]  /*1d20*/  UIADD3 UR5, UR41, 0x480, URZ ;  /* 0x0000048029057890 */ /* 0x000fe2000fffe03f */
[----:B------:R-:W1:Y:S01]  /*1d30*/  LDC R69, c[0x0][0x600] ;  /* 0x00018000ff457b82 */ /* 0x000e620000000800 */
[----:B------:R-:W-:Y:S01]  /*1d40*/  UIADD3 UR6, UR41, 0x1c480, URZ ;  /* 0x0001c48029067890 */ /* 0x000fe2000fffe03f */
[----:B------:R-:W-:Y:S01]  /*1d50*/  IMAD.MOV.U32 R3, RZ, RZ, -0x1 ;  /* 0xffffffffff037424 */ /* 0x000fe200078e00ff */
[----:B------:R-:W-:Y:S01]  /*1d60*/  USHF.R.U32.HI UR5, URZ, 0x4, UR5 ;  /* 0x000000043f057899 */ /* 0x000fe20008011605 */
[----:B------:R-:W-:Y:S01]  /*1d70*/  VIADD R71, R71, UR8 ;  /* 0x0000000847477c36 */ /* 0x000fe20008000000 */
[----:B------:R-:W-:-:S02]  /*1d80*/  USHF.R.U32.HI UR6, URZ, 0x4, UR6 ;  /* 0x000000043f067899 */ /* 0x000fc40008011606 */
[-C--:B---3--:R-:W-:Y:S01]  /*1d90*/  SHF.L.U32 R3, R3, R66.reuse, RZ ;  /* 0x0000004203037219 */ /* 0x088fe200000006ff */
[----:B------:R-:W-:Y:S01]  /*1da0*/  UIADD3 UR47, UR41, 0x390, URZ ;  /* 0x00000390292f7890 */ /* 0x000fe2000fffe03f */
[C---:B----4-:R-:W-:Y:S01]  /*1db0*/  SHF.L.U64.HI R65, R64.reuse, 0x3, R65 ;  /* 0x0000000340417819 */ /* 0x050fe20000010241 */
[----:B------:R-:W-:Y:S01]  /*1dc0*/  ULOP3.LUT UR4, UR4, 0x8, URZ, 0xc0, !UPT ;  /* 0x0000000804047892 */ /* 0x000fe2000f8ec03f */
[----:B------:R-:W-:Y:S01]  /*1dd0*/  SHF.L.U32 R66, R5, R66, RZ ;  /* 0x0000004205427219 */ /* 0x000fe200000006ff */
[----:B------:R-:W-:Y:S01]  /*1de0*/  ULOP3.LUT UR5, UR5, 0x3fff, URZ, 0xc0, !UPT ;  /* 0x00003fff05057892 */ /* 0x000fe2000f8ec03f */
[----:B------:R-:W-:Y:S01]  /*1df0*/  IMAD.SHL.U32 R64, R64, 0x8, RZ ;  /* 0x0000000840407824 */ /* 0x000fe200078e00ff */
[----:B------:R-:W-:Y:S01]  /*1e00*/  ULOP3.LUT UR6, UR6, 0x3fff, URZ, 0xc0, !UPT ;  /* 0x00003fff06067892 */ /* 0x000fe2000f8ec03f */
[----:B------:R-:W-:Y:S01]  /*1e10*/  LOP3.LUT R70, RZ, R3, RZ, 0x33, !PT ;  /* 0x00000003ff467212 */ /* 0x000fe200078e33ff */
[----:B0-----:R-:W-:Y:S01]  /*1e20*/  IMAD R67, R4, -0x2, R67 ;  /* 0xfffffffe04437824 */ /* 0x001fe200078e0243 */
[----:B------:R-:W-:-:S02]  /*1e30*/  UIADD3 UR42, -UR42, UR40, URZ ;  /* 0x000000282a2a7290 */ /* 0x000fc4000fffe13f */
[----:B------:R-:W-:Y:S02]  /*1e40*/  ULEA UR43, UR43, UR47, 0x3 ;  /* 0x0000002f2b2b7291 */ /* 0x000fe4000f8e183f */
[----:B------:R-:W-:Y:S02]  /*1e50*/  ULOP3.LUT UR49, UR4, 0x8, URZ, 0x3c, !UPT ;  /* 0x0000000804317892 */ /* 0x000fe4000f8e3c3f */
[----:B------:R-:W-:Y:S01]  /*1e60*/  ULOP3.LUT UR44, UR4, 0x18, URZ, 0x3c, !UPT ;  /* 0x00000018042c7892 */ /* 0x000fe2000f8e3c3f */
[----:B-1----:R-:W-:Y:S01]  /*1e70*/  VIADD R69, R69, 0xffffffff ;  /* 0xffffffff45457836 */ /* 0x002fe20000000000 */
[----:B------:R-:W-:Y:S02]  /*1e80*/  ULOP3.LUT UR45, UR5, 0x10000, URZ, 0xfc, !UPT ;  /* 0x00010000052d7892 */ /* 0x000fe4000f8efc3f */
[----:B------:R-:W-:Y:S01]  /*1e90*/  ULOP3.LUT UR46, UR6, 0x10000, URZ, 0xfc, !UPT ;  /* 0x00010000062e7892 */ /* 0x000fe2000f8efc3f */
[----:B--2---:R-:W-:-:S11]  /*1ea0*/  SHF.L.U64.HI R68, R6, 0x1, R0 ;  /* 0x0000000106447819 */ /* 0x004fd60000010200 */
.L_x_103:
[----:B------:R-:W-:-:S04]  /*1eb0*/  SHF.L.U32 R0, R75, 0x1f, RZ ;  /* 0x0000001f4b007819 */ /* 0x000fc800000006ff */
[----:B------:R-:W0:Y:S02]  /*1ec0*/  SYNCS.PHASECHK.TRANS64.TRYWAIT P0, [UR43+-0x8], R0 ;  /* 0xfffff800ff0075a7 */ /* 0x000e24000800016b */
[----:B01-345:R-:W-:Y:S05]  /*1ed0*/  @!P0 BRA `(.L_x_20) ;  /* 0x0000005c00888947 */ /* 0x03bfea0003800000 */
.L_x_177:
[----:B------:R-:W-:Y:S02]  /*1ee0*/  ULDC UR4, c[0x0][0x28c] ;  /* 0x0000a30000047ab9 */ /* 0x000fe40000000800 */
[----:B------:R-:W-:-:S13]  /*1ef0*/  ISETP.LT.AND P0, PT, RZ, UR4, PT ;  /* 0x00000004ff007c0c */ /* 0x000fda000bf01270 */
[----:B------:R-:W-:Y:S05]  /*1f00*/  @P0 BRA `(.L_x_21) ;  /* 0x0000000000400947 */ /* 0x000fea0003800000 */
[----:B0-----:R-:W-:Y:S01]  /*1f10*/  MOV R0, 0x0 ;  /* 0x0000000000007802 */ /* 0x001fe20000000f00 */
[----:B------:R-:W-:Y:S01]  /*1f20*/  ULDC.64 UR4, c[0x4][0x68] ;  /* 0x01001a0000047ab9 */ /* 0x000fe20000000a00 */
[----:B------:R-:W-:Y:S01]  /*1f30*/  ULDC.64 UR6, c[0x4][0x8] ;  /* 0x0100020000067ab9 */ /* 0x000fe20000000a00 */
[----:B------:R-:W-:Y:S01]  /*1f40*/  IMAD.U32 R4, RZ, RZ, UR4 ;  /* 0x00000004ff047e24 */ /* 0x000fe2000f8e00ff */
[----:B------:R0:W1:Y:S01]  /*1f50*/  LDC.64 R14, c[0x4][R0] ;  /* 0x01000000000e7b82 */ /* 0x0000620000000a00 */
[----:B------:R-:W-:Y:S01]  /*1f60*/  IMAD.U32 R5, RZ, RZ, UR5 ;  /* 0x00000005ff057e24 */ /* 0x000fe2000f8e00ff */
[----:B------:R-:W-:Y:S01]  /*1f70*/  ULDC.64 UR4, c[0x4][0x70] ;  /* 0x01001c0000047ab9 */ /* 0x000fe20000000a00 */
[----:B------:R-:W-:Y:S02]  /*1f80*/  IMAD.U32 R10, RZ, RZ, UR6 ;  /* 0x00000006ff0a7e24 */ /* 0x000fe4000f8e00ff */
[----:B------:R-:W-:Y:S02]  /*1f90*/  IMAD.U32 R6, RZ, RZ, UR4 ;  /* 0x00000004ff067e24 */ /* 0x000fe4000f8e00ff */
[----:B------:R-:W-:-:S02]  /*1fa0*/  IMAD.U32 R7, RZ, RZ, UR5 ;  /* 0x00000005ff077e24 */ /* 0x000fc4000f8e00ff */
[----:B------:R-:W-:Y:S02]  /*1fb0*/  IMAD.U32 R11, RZ, RZ, UR7 ;  /* 0x00000007ff0b7e24 */ /* 0x000fe4000f8e00ff */
[----:B------:R-:W-:Y:S02]  /*1fc0*/  IMAD.MOV.U32 R8, RZ, RZ, 0x1e1 ;  /* 0x000001e1ff087424 */ /* 0x000fe400078e00ff */
[----:B------:R-:W-:Y:S02]  /*1fd0*/  IMAD.MOV.U32 R12, RZ, RZ, 0x1 ;  /* 0x00000001ff0c7424 */ /* 0x000fe400078e00ff */
[----:B0-----:R-:W-:-:S07]  /*1fe0*/  IMAD.MOV.U32 R13, RZ, RZ, RZ ;  /* 0x000000ffff0d7224 */ /* 0x001fce00078e00ff */
[----:B------:R-:W-:-:S07]  /*1ff0*/  LEPC R20, `(.L_x_21) ;  /* 0x000000001014794e */ /* 0x000fce0000000000 */
[----:B-1---5:R-:W-:Y:S05]  /*2000*/  CALL.ABS.NOINC R14 ;  /* 0x000000000e007343 */ /* 0x022fea0003c00000 */
.L_x_21:
[----:B------:R-:W-:-:S13]  /*2010*/  ISETP.NE.AND P0, PT, R74, 0x3, PT ;  /* 0x000000034a00780c */ /* 0x000fda0003f05270 */
[----:B------:R-:W-:Y:S05]  /*2020*/  @!P0 BRA `(.L_x_22) ;  /* 0x0000000000048947 */ /* 0x000fea0003800000 */
[----:B------:R-:W-:Y:S01]  /*2030*/  BPT.TRAP 0x1 ;  /* 0x000000040000795c */ /* 0x000fe20000300000 */
.L_x_22:
[----:B0-----:R-:W-:Y:S02]  /*2040*/  IMAD.U32 R3, RZ, RZ, UR39 ;  /* 0x00000027ff037e24 */ /* 0x001fe4000f8e00ff */
[----:B------:R-:W-:-:S03]  /*2050*/  IMAD.U32 R0, RZ, RZ, UR38 ;  /* 0x00000026ff007e24 */ /* 0x000fc6000f8e00ff */
[----:B------:R-:W-:Y:S02]  /*2060*/  LEA R3, R3, UR41, 0x3 ;  /* 0x0000002903037c11 */ /* 0x000fe4000f8e18ff */
[----:B------:R-:W-:-:S04]  /*2070*/  SHF.L.U32 R0, R0, 0x1f, RZ ;  /* 0x0000001f00007819 */ /* 0x000fc800000006ff */
[----:B------:R0:W1:Y:S01]  /*2080*/  SYNCS.PHASECHK.TRANS64.TRYWAIT P1, [R3+URZ], R0 ;  /* 0x00000000030075a7 */ /* 0x000062000802017f */
[----:B------:R-:W-:Y:S05]  /*2090*/  @!P0 BRA `(.L_x_23) ;  /* 0x0000000000048947 */ /* 0x000fea0003800000 */
[----:B------:R-:W-:Y:S01]  /*20a0*/  BPT.TRAP 0x1 ;  /* 0x000000040000795c */ /* 0x000fe20000300000 */
.L_x_23:
[----:B-1----:R-:W-:Y:S05]  /*20b0*/  @P1 BRA `(.L_x_24) ;  /* 0x0000000000081947 */ /* 0x002fea0003800000 */
[----:B------:R-:W1:Y:S02]  /*20c0*/  SYNCS.PHASECHK.TRANS64.TRYWAIT P1, [R3+URZ], R0 ;  /* 0x00000000030075a7 */ /* 0x000e64000802017f */
[----:B-1----:R-:W-:Y:S05]  /*20d0*/  @!P1 BRA `(.L_x_25) ;  /* 0x0000005c00209947 */ /* 0x002fea0003800000 */
.L_x_24:
[----:B------:R-:W-:Y:S05]  /*20e0*/  WARPSYNC.ALL ;  /* 0x0000000000007948 */ /* 0x000fea0003800000 */
[----:B------:R-:W-:Y:S01]  /*20f0*/  ULEA UR4, UR39, UR45, 0x7 ;  /* 0x0000002d27047291 */ /* 0x000fe2000f8e383f */
[----:B------:R-:W-:Y:S01]  /*2100*/  WARPGROUP.ARRIVE ;  /* 0x00000000000079c5 */ /* 0x000fe20000000000 */
[----:B------:R-:W-:Y:S01]  /*2110*/  ULEA UR6, UR39, UR46, 0x7 ;  /* 0x0000002e27067291 */ /* 0x000fe2000f8e383f */
[----:B01----:R-:W-:Y:S01]  /*2120*/  IMAD.U32 R0, RZ, RZ, UR42 ;  /* 0x0000002aff007e24 */ /* 0x003fe2000f8e00ff */
[----:B------:R-:W-:Y:S01]  /*2130*/  UMOV UR5, 0xc0000010 ;  /* 0xc000001000057882 */ /* 0x000fe20000000000 */
[----:B------:R-:W-:-:S03]  /*2140*/  UMOV UR7, 0xc0000010 ;  /* 0xc000001000077882 */ /* 0x000fc60000000000 */
[----:B------:R-:W-:-:S03]  /*2150*/  ISETP.GE.AND P1, PT, R0, 0x1, PT ;  /* 0x000000010000780c */ /* 0x000fc60003f26270 */
[----:B------:R-:W-:Y:S03]  /*2160*/  HGMMA.64x64x16.F32.BF16 R24, gdesc[UR4], RZ, !UPT, gsb0 ;  /* 0x00e00000041879f0 */ /* 0x000fe6000c0018ff */
[----:B------:R-:W-:-:S07]  /*2170*/  WARPGROUP.DEPBAR.LE gsb0, 0x0 ;  /* 0x00008000000079c5 */ /* 0x000fce0000010000 */
[----:B------:R-:W-:Y:S05]  /*2180*/  @!P1 BRA `(.L_x_26) ;  /* 0x0000000000b89947 */ /* 0x000fea0003800000 */
[----:B------:R-:W-:Y:S01]  /*2190*/  UIADD3 UR4, UR39, 0x1, URZ ;  /* 0x0000000127047890 */ /* 0x000fe2000fffe03f */
[----:B------:R-:W-:Y:S02]  /*21a0*/  IMAD.U32 R0, RZ, RZ, UR42 ;  /* 0x0000002aff007e24 */ /* 0x000fe4000f8e00ff */
[----:B------:R-:W-:Y:S01]  /*21b0*/  IMAD.U32 R3, RZ, RZ, UR39 ;  /* 0x00000027ff037e24 */ /* 0x000fe2000f8e00ff */
[----:B------:R-:W-:-:S04]  /*21c0*/  UISETP.NE.AND UP0, UPT, UR4, 0x38, UPT ;  /* 0x000000380400788c */ /* 0x000fc8000bf05270 */
[----:B------:R-:W-:Y:S02]  /*21d0*/  USEL UR5, URZ, 0x1, UP0 ;  /* 0x000000013f057887 */ /* 0x000fe40008000000 */
[----:B------:R-:W-:Y:S02]  /*21e0*/  USEL UR8, UR4, URZ, UP0 ;  /* 0x0000003f04087287 */ /* 0x000fe40008000000 */
[----:B------:R-:W-:-:S06]  /*21f0*/  ULOP3.LUT UR5, UR38, UR5, URZ, 0x3c, !UPT ;  /* 0x0000000526057292 */ /* 0x000fcc000f8e3c3f */
[----:B------:R-:W-:-:S07]  /*2200*/  IMAD.U32 R6, RZ, RZ, UR5 ;  /* 0x00000005ff067e24 */ /* 0x000fce000f8e00ff */
.L_x_33:
[----:B------:R-:W-:Y:S05]  /*2210*/  @!P0 BRA `(.L_x_27) ;  /* 0x0000000000048947 */ /* 0x000fea0003800000 */
[----:B------:R-:W-:Y:S01]  /*2220*/  BPT.TRAP 0x1 ;  /* 0x000000040000795c */ /* 0x000fe20000300000 */
.L_x_27:
[----:B------:R-:W-:Y:S01]  /*2230*/  ULEA UR4, UR8, UR41, 0x3 ;  /* 0x0000002908047291 */ /* 0x000fe2000f8e183f */
[----:B------:R-:W-:-:S08]  /*2240*/  SHF.L.U32 R4, R6, 0x1f, RZ ;  /* 0x0000001f06047819 */ /* 0x000fd000000006ff */
[----:B------:R0:W1:Y:S01]  /*2250*/  SYNCS.PHASECHK.TRANS64.TRYWAIT P1, [UR4], R4 ;  /* 0x00000004ff0075a7 */ /* 0x0000620008020144 */
[----:B------:R-:W-:Y:S05]  /*2260*/  @!P0 BRA `(.L_x_28) ;  /* 0x0000000000048947 */ /* 0x000fea0003800000 */
[----:B------:R-:W-:Y:S01]  /*2270*/  BPT.TRAP 0x1 ;  /* 0x000000040000795c */ /* 0x000fe20000300000 */
.L_x_28:
[----:B-1----:R-:W-:Y:S05]  /*2280*/  @P1 BRA `(.L_x_29) ;  /* 0x0000000000081947 */ /* 0x002fea0003800000 */
[----:B------:R-:W1:Y:S02]  /*2290*/  SYNCS.PHASECHK.TRANS64.TRYWAIT P1, [UR4], R4 ;  /* 0x00000004ff0075a7 */ /* 0x000e640008020144 */
[----:B-1----:R-:W-:Y:S05]  /*22a0*/  @!P1 BRA `(.L_x_30) ;  /* 0x0000005800c09947 */ /* 0x002fea0003800000 */
.L_x_29:
[----:B------:R-:W-:Y:S01]  /*22b0*/  ULEA UR4, UR8, UR45, 0x7 ;  /* 0x0000002d08047291 */ /* 0x000fe2000f8e383f */
[----:B------:R-:W-:Y:S01]  /*22c0*/  WARPGROUP.ARRIVE ;  /* 0x00000000000079c5 */ /* 0x000fe20000000000 */
[----:B------:R-:W-:Y:S01]  /*22d0*/  ULEA UR6, UR8, UR46, 0x7 ;  /* 0x0000002e08067291 */ /* 0x000fe2000f8e383f */
[----:B------:R-:W-:Y:S01]  /*22e0*/  UMOV UR5, 0xc0000010 ;  /* 0xc000001000057882 */ /* 0x000fe20000000000 */
[----:B------:R-:W-:-:S07]  /*22f0*/  UMOV UR7, 0xc0000010 ;  /* 0xc000001000077882 */ /* 0x000fce0000000000 */
[----:B------:R-:W-:Y:S03]  /*2300*/  HGMMA.64x64x16.F32.BF16 R24, gdesc[UR4], R24, gsb0 ;  /* 0x00e00000041879f0 */ /* 0x000fe60008001818 */
[----:B------:R-:W-:Y:S02]  /*2310*/  WARPGROUP.DEPBAR.LE gsb0, 0x0 ;  /* 0x00008000000079c5 */ /* 0x000fe40000010000 */
[----:B------:R-:W-:Y:S05]  /*2320*/  @!P0 BRA `(.L_x_31) ;  /* 0x0000000000048947 */ /* 0x000fea0003800000 */
[----:B------:R-:W-:Y:S01]  /*2330*/  BPT.TRAP 0x1 ;  /* 0x000000040000795c */ /* 0x000fe20000300000 */
.L_x_31:
[----:B------:R-:W-:-:S13]  /*2340*/  ISETP.NE.AND P1, PT, R57, RZ, PT ;  /* 0x000000ff3900720c */ /* 0x000fda0003f25270 */
[----:B01----:R-:W-:-:S05]  /*2350*/  @P1 LEA R4, R3, UR41, 0x3 ;  /* 0x0000002903041c11 */ /* 0x003fca000f8e18ff */
[----:B------:R-:W-:-:S05]  /*2360*/  @P1 VIADD R5, R4, 0x1c0 ;  /* 0x000001c004051836 */ /* 0x000fca0000000000 */
[----:B------:R-:W-:-:S04]  /*2370*/  @P1 PRMT R5, R56, 0x654, R5 ;  /* 0x0000065438051816 */ /* 0x000fc80000000005 */
[----:B------:R0:W-:Y:S01]  /*2380*/  @P1 SYNCS.ARRIVE.TRANS64.RED.A1T0 RZ, [R5+URZ], RZ ;  /* 0x000000ff05ff19a7 */ /* 0x0001e2000810043f */
[----:B------:R-:W-:-:S13]  /*2390*/  ISETP.GT.U32.AND P1, PT, R23, 0x1, PT ;  /* 0x000000011700780c */ /* 0x000fda0003f24070 */
[----:B0-----:R-:W-:Y:S05]  /*23a0*/  @P1 BRA `(.L_x_32) ;  /* 0x0000000000041947 */ /* 0x001fea0003800000 */
[----:B------:R-:W-:Y:S01]  /*23b0*/  BPT.TRAP 0x1 ;  /* 0x000000040000795c */ /* 0x000fe20000300000 */
.L_x_32:
[----:B------:R-:W-:Y:S01]  /*23c0*/  UIADD3 UR8, UR8, 0x1, URZ ;  /* 0x0000000108087890 */ /* 0x000fe2000fffe03f */
[C---:B------:R-:W-:Y:S01]  /*23d0*/  ISETP.GT.AND P2, PT, R0.reuse, 0x1, PT ;  /* 0x000000010000780c */ /* 0x040fe20003f44270 */
[----:B------:R-:W-:Y:S02]  /*23e0*/  VIADD R3, R3, 0x1 ;  /* 0x0000000103037836 */ /* 0x000fe40000000000 */
[----:B------:R-:W-:Y:S01]  /*23f0*/  UISETP.NE.AND UP0, UPT, UR8, 0x38, UPT ;  /* 0x000000380800788c */ /* 0x000fe2000bf05270 */
[----:B------:R-:W-:Y:S02]  /*2400*/  VIADD R0, R0, 0xffffffff ;  /* 0xffffffff00007836 */ /* 0x000fe40000000000 */
[C---:B------:R-:W-:Y:S01]  /*2410*/  ISETP.NE.AND P1, PT, R3.reuse, 0x38, PT ;  /* 0x000000380300780c */ /* 0x040fe20003f25270 */
[----:B------:R-:W-:Y:S02]  /*2420*/  USEL UR4, URZ, 0x1, UP0 ;  /* 0x000000013f047887 */ /* 0x000fe40008000000 */
[----:B------:R-:W-:Y:S01]  /*2430*/  USEL UR8, UR8, URZ, UP0 ;  /* 0x0000003f08087287 */ /* 0x000fe20008000000 */
[----:B------:R-:W-:-:S03]  /*2440*/  SEL R3, R3, RZ, P1 ;  /* 0x000000ff03037207 */ /* 0x000fc60000800000 */
[----:B------:R-:W-:Y:S01]  /*2450*/  LOP3.LUT R6, R6, UR4, RZ, 0x3c, !PT ;  /* 0x0000000406067c12 */ /* 0x000fe2000f8e3cff */
[----:B------:R-:W-:Y:S07]  /*2460*/  @P2 BRA `(.L_x_33) ;  /* 0xfffffffc00682947 */ /* 0x000fee000383ffff */
.L_x_26:
[----:B------:R-:W0:Y:S01]  /*2470*/  LDC R0, c[0x0][0x28c] ;  /* 0x0000a300ff007b82 */ /* 0x000e220000000800 */
[----:B------:R-:W-:-:S04]  /*2480*/  IMAD.U32 R3, RZ, RZ, UR49 ;  /* 0x00000031ff037e24 */ /* 0x000fc8000f8e00ff */
[----:B------:R1:W-:Y:S01]  /*2490*/  SYNCS.ARRIVE.TRANS64.A1T0 RZ, [R3+UR47], RZ ;  /* 0x000000ff03ff79a7 */ /* 0x0003e2000810002f */
[----:B0-----:R-:W-:-:S13]  /*24a0*/  ISETP.GE.AND P1, PT, R0, 0x1, PT ;  /* 0x000000010000780c */ /* 0x001fda0003f26270 */
[----:B-1----:R-:W-:Y:S05]  /*24b0*/  @!P1 BRA `(.L_x_34) ;  /* 0x0000000000449947 */ /* 0x002fea0003800000 */
[----:B------:R-:W-:Y:S05]  /*24c0*/  @!P0 BRA `(.L_x_35) ;  /* 0x0000000000048947 */ /* 0x000fea0003800000 */
[----:B------:R-:W-:Y:S01]  /*24d0*/  BPT.TRAP 0x1 ;  /* 0x000000040000795c */ /* 0x000fe20000300000 */
.L_x_35:
[----:B------:R-:W-:-:S13]  /*24e0*/  ISETP.NE.AND P0, PT, R57, RZ, PT ;  /* 0x000000ff3900720c */ /* 0x000fda0003f05270 */
[----:B------:R-:W-:-:S05]  /*24f0*/  VOTEU.ANY UP0, P0 ;  /* 0x00000000003f7886 */ /* 0x000fca0000000100 */
[----:B------:R-:W-:-:S06]  /*2500*/  @UP0 UIADD3 UR4, UR39, UR42, URZ ;  /* 0x0000002a27040290 */ /* 0x000fcc000fffe03f */
[----:B------:R-:W-:Y:S02]  /*2510*/  IMAD.U32 R4, RZ, RZ, UR4 ;  /* 0x00000004ff047e24 */ /* 0x000fe4000f8e00ff */
[----:B------:R-:W-:-:S03]  /*2520*/  IMAD.U32 R3, RZ, RZ, UR4 ;  /* 0x00000004ff037e24 */ /* 0x000fc6000f8e00ff */
[----:B------:R-:W-:-:S05]  /*2530*/  @P0 SHF.R.U32.HI R4, RZ, 0x3, R4 ;  /* 0x00000003ff040819 */ /* 0x000fca0000011604 */
[----:B------:R-:W-:-:S04]  /*2540*/  @P0 IMAD.WIDE.U32 R4, R4, 0x24924925, RZ ;  /* 0x2492492504040825 */ /* 0x000fc800078e00ff */
[----:B------:R-:W-:-:S05]  /*2550*/  @P0 IMAD R4, R5, -0x38, R3 ;  /* 0xffffffc805040824 */ /* 0x000fca00078e0203 */
[----:B------:R-:W-:-:S05]  /*2560*/  @P0 LEA R4, R4, UR41, 0x3 ;  /* 0x0000002904040c11 */ /* 0x000fca000f8e18ff */
[----:B------:R-:W-:-:S05]  /*2570*/  @P0 VIADD R3, R4, 0x1c0 ;  /* 0x000001c004030836 */ /* 0x000fca0000000000 */
[----:B------:R-:W-:-:S04]  /*2580*/  @P0 PRMT R3, R56, 0x654, R3 ;  /* 0x0000065438030816 */ /* 0x000fc80000000003 */
[----:B------:R0:W-:Y:S01]  /*2590*/  @P0 SYNCS.ARRIVE.TRANS64.RED.A1T0 RZ, [R3+URZ], RZ ;  /* 0x000000ff03ff09a7 */ /* 0x0001e2000810043f */
[----:B------:R-:W-:-:S13]  /*25a0*/  ISETP.GT.U32.AND P0, PT, R23, 0x1, PT ;  /* 0x000000011700780c */ /* 0x000fda0003f04070 */
[----:B0-----:R-:W-:Y:S05]  /*25b0*/  @P0 BRA `(.L_x_34) ;  /* 0x0000000000040947 */ /* 0x001fea0003800000 */
[----:B------:R-:W-:Y:S01]  /*25c0*/  BPT.TRAP 0x1 ;  /* 0x000000040000795c */ /* 0x000fe20000300000 */
.L_x_34:
[----:B------:R-:W-:Y:S01]  /*25d0*/  SHF.L.U32 R0, R75, 0x1f, RZ ;  /* 0x0000001f4b007819 */ /* 0x000fe200000006ff */
[----:B------:R-:W-:Y:S01]  /*25e0*/  UIADD3 UR39, UR39, UR48, URZ ;  /* 0x0000003027277290 */ /* 0x000fe2000fffe03f */
[----:B------:R-:W-:Y:S01]  /*25f0*/  SHF.R.S32.HI R9, RZ, 0x1f, R19 ;  /* 0x0000001fff097819 */ /* 0x000fe20000011413 */
[----:B------:R-:W-:Y:S01]  /*2600*/  UISETP.GE.U32.AND UP1, UPT, UR48, 0x38, UPT ;  /* 0x000000383000788c */ /* 0x000fe2000bf26070 */
[----:B------:R-:W0:Y:S01]  /*2610*/  SYNCS.PHASECHK.TRANS64.TRYWAIT P0, [UR43+0x8], R0 ;  /* 0x00000800ff0075a7 */ /* 0x000e22000800016b */
[----:B------:R-:W-:-:S04]  /*2620*/  UISETP.GT.U32.AND UP0, UPT, UR39, 0x37, UPT ;  /* 0x000000372700788c */ /* 0x000fc8000bf04070 */
[----:B------:R-:W-:-:S04]  /*2630*/  UISETP.LT.U32.AND UP0, UPT, UR48, 0x38, UP0 ;  /* 0x000000383000788c */ /* 0x000fc80008701070 */
[----:B------:R-:W-:Y:S02]  /*2640*/  USEL UR6, URZ, 0x1, !UP0 ;  /* 0x000000013f067887 */ /* 0x000fe4000c000000 */
[----:B------:R-:W-:Y:S02]  /*2650*/  @UP1 USHF.R.U32.HI UR4, URZ, 0x3, UR39 ;  /* 0x000000033f041899 */ /* 0x000fe40008011627 */
[----:B------:R-:W-:Y:S02]  /*2660*/  ULOP3.LUT UR38, UR38, UR6, URZ, 0x3c, !UPT ;  /* 0x0000000626267292 */ /* 0x000fe4000f8e3c3f */
[----:B------:R-:W-:-:S04]  /*2670*/  @UP1 UIMAD.WIDE.U32 UR4, UR4, 0x24924925, URZ ;  /* 0x24924925040418a5 */ /* 0x000fc8000f8e003f */
[----:B------:R-:W-:Y:S01]  /*2680*/  @UP1 ULOP3.LUT UR38, UR38, 0x1, UR5, 0x78, !UPT ;  /* 0x0000000126261892 */ /* 0x000fe2000f8e7805 */
[----:B0-----:R-:W-:Y:S11]  /*2690*/  @!P0 BRA `(.L_x_36) ;  /* 0x0000005400dc8947 */ /* 0x001ff60003800000 */
.L_x_178:
[----:B------:R-:W-:Y:S01]  /*26a0*/  ULDC.64 UR4, c[0x0][0x5d0] ;  /* 0x0001740000047ab9 */ /* 0x000fe20000000a00 */
[----:B------:R-:W-:Y:S01]  /*26b0*/  ULDC UR6, c[0x0][0x284] ;  /* 0x0000a10000067ab9 */ /* 0x000fe20000000800 */
[----:B0-----:R-:W-:Y:S02]  /*26c0*/  IMAD R0, R9, UR4, RZ ;  /* 0x0000000409007c24 */ /* 0x001fe4000f8e02ff */
[----:B------:R-:W-:Y:S02]  /*26d0*/  IMAD.SHL.U32 R12, R18, 0x40, RZ ;  /* 0x00000040120c7824 */ /* 0x000fe400078e00ff */
[C---:B------:R-:W-:Y:S02]  /*26e0*/  IMAD R3, R19.reuse, UR5, R0 ;  /* 0x0000000513037c24 */ /* 0x040fe4000f8e0200 */
[----:B------:R-:W-:Y:S01]  /*26f0*/  IMAD.SHL.U32 R0, R22, 0x40, RZ ;  /* 0x0000004016007824 */ /* 0x000fe200078e00ff */
[----:B------:R-:W-:Y:S01]  /*2700*/  SHF.R.S32.HI R13, RZ, 0x1f, R12 ;  /* 0x0000001fff0d7819 */ /* 0x000fe2000001140c */
[----:B------:R-:W-:Y:S01]  /*2710*/  IMAD.WIDE.U32 R4, R19, UR4, R62 ;  /* 0x0000000413047c25 */ /* 0x000fe2000f8e003e */
[----:B------:R-:W-:-:S02]  /*2720*/  ULDC.64 UR4, c[0x0][0x5c8] ;  /* 0x0001720000047ab9 */ /* 0x000fc40000000a00 */
[----:B------:R-:W-:Y:S01]  /*2730*/  ISETP.GE.AND P0, PT, R0, UR6, PT ;  /* 0x0000000600007c0c */ /* 0x000fe2000bf06270 */
[----:B------:R-:W-:Y:S01]  /*2740*/  ULDC UR6, c[0x0][0x288] ;  /* 0x0000a20000067ab9 */ /* 0x000fe20000000800 */
[----:B------:R-:W-:Y:S01]  /*2750*/  IADD3 R4, P1, R12, R4, RZ ;  /* 0x000000040c047210 */ /* 0x000fe20007f3e0ff */
[----:B------:R-:W-:Y:S01]  /*2760*/  IMAD.WIDE R20, R22, 0x40, R60 ;  /* 0x0000004016147825 */ /* 0x000fe200078e023c */
[----:B------:R-:W-:Y:S02]  /*2770*/  ISETP.GE.OR P0, PT, R12, UR6, P0 ;  /* 0x000000060c007c0c */ /* 0x000fe40008706670 */
[----:B------:R-:W-:Y:S01]  /*2780*/  IADD3.X R5, R13, R5, R3, P1, !PT ;  /* 0x000000050d057210 */ /* 0x000fe20000ffe403 */
[----:B------:R-:W-:-:S04]  /*2790*/  IMAD R7, R21, UR4, RZ ;  /* 0x0000000415077c24 */ /* 0x000fc8000f8e02ff */
[C---:B------:R-:W-:Y:S02]  /*27a0*/  IMAD R7, R20.reuse, UR5, R7 ;  /* 0x0000000514077c24 */ /* 0x040fe4000f8e0207 */
[----:B------:R-:W-:-:S04]  /*27b0*/  IMAD.WIDE.U32 R72, R20, UR4, R4 ;  /* 0x0000000414487c25 */ /* 0x000fc8000f8e0004 */
[----:B------:R-:W-:Y:S05]  /*27c0*/  @P0 BRA `(.L_x_37) ;  /* 0x0000002000580947 */ /* 0x000fea0003800000 */
[----:B-----5:R-:W-:Y:S01]  /*27d0*/  FSETP.NEU.AND P0, PT, R59, RZ, PT ;  /* 0x000000ff3b00720b */ /* 0x020fe20003f0d000 */
[----:B------:R-:W-:Y:S01]  /*27e0*/  IMAD.IADD R18, R67, 0x1, -R12 ;  /* 0x0000000143127824 */ /* 0x000fe200078e0a0c */
[----:B------:R-:W-:Y:S01]  /*27f0*/  BSSY B0, `(.L_x_37) ;  /* 0x0000213000007945 */ /* 0x000fe20003800000 */
[----:B------:R-:W-:Y:S02]  /*2800*/  IMAD.IADD R0, R71, 0x1, -R0 ;  /* 0x0000000147007824 */ /* 0x000fe400078e0a00 */
[----:B------:R-:W-:Y:S01]  /*2810*/  IMAD.IADD R7, R73, 0x1, R7 ;  /* 0x0000000149077824 */ /* 0x000fe200078e0207 */
[----:B------:R-:W-:-:S04]  /*2820*/  ISETP.GT.AND P2, PT, R18, RZ, PT ;  /* 0x000000ff1200720c */ /* 0x000fc80003f44270 */
[----:B------:R-:W-:-:S03]  /*2830*/  ISETP.GT.AND P1, PT, R0, RZ, P2 ;  /* 0x000000ff0000720c */ /* 0x000fc60001724270 */
[----:B------:R-:W-:Y:S10]  /*2840*/  @!P0 BRA `(.L_x_38) ;  /* 0x0000001400dc8947 */ /* 0x000ff40003800000 */
[----:B------:R-:W0:Y:S01]  /*2850*/  LDC.64 R76, c[0x0][0x5b8] ;  /* 0x00016e00ff4c7b82 */ /* 0x000e220000000a00 */
[----:B------:R-:W-:-:S07]  /*2860*/  ULDC.64 UR4, c[0x0][0x5c0] ;  /* 0x0001700000047ab9 */ /* 0x000fce0000000a00 */
[----:B------:R-:W1:Y:S08]  /*2870*/  LDC.64 R78, c[0x0][0x5b0] ;  /* 0x00016c00ff4e7b82 */ /* 0x000e700000000a00 */
[----:B------:R-:W2:Y:S01]  /*2880*/  LDC.64 R80, c[0x0][0x5a8] ;  /* 0x00016a00ff507b82 */ /* 0x000ea20000000a00 */
[-C--:B0-----:R-:W-:Y:S02]  /*2890*/  IMAD R6, R9, R76.reuse, RZ ;  /* 0x0000004c09067224 */ /* 0x081fe400078e02ff */
[----:B------:R-:W-:-:S04]  /*28a0*/  IMAD.WIDE.U32 R4, R19, R76, R62 ;  /* 0x0000004c13047225 */ /* 0x000fc800078e003e */
[----:B------:R-:W-:Y:S01]  /*28b0*/  IMAD R73, R19, R77, R6 ;  /* 0x0000004d13497224 */ /* 0x000fe200078e0206 */
[----:B------:R-:W-:Y:S01]  /*28c0*/  IADD3 R8, P0, R12, R4, RZ ;  /* 0x000000040c087210 */ /* 0x000fe20007f1e0ff */
[----:B-1----:R-:W-:-:S03]  /*28d0*/  IMAD R3, R21, R78, RZ ;  /* 0x0000004e15037224 */ /* 0x002fc600078e02ff */
[----:B------:R-:W-:Y:S01]  /*28e0*/  IADD3.X R9, R13, R5, R73, P0, !PT ;  /* 0x000000050d097210 */ /* 0x000fe200007fe449 */
[C---:B------:R-:W-:Y:S02]  /*28f0*/  IMAD R77, R20.reuse, R79, R3 ;  /* 0x0000004f144d7224 */ /* 0x040fe400078e0203 */
[----:B------:R-:W-:-:S04]  /*2900*/  IMAD.WIDE.U32 R4, R20, R78, R8 ;  /* 0x0000004e14047225 */ /* 0x000fc800078e0008 */
[----:B------:R-:W-:Y:S01]  /*2910*/  IMAD.IADD R3, R5, 0x1, R77 ;  /* 0x0000000105037824 */ /* 0x000fe200078e024d */
[----:B--2---:R-:W-:-:S04]  /*2920*/  LEA R10, P0, R4, R80, 0x1 ;  /* 0x00000050040a7211 */ /* 0x004fc800078008ff */
[----:B------:R-:W-:-:S05]  /*2930*/  LEA.HI.X R11, R4, R81, R3, 0x1, P0 ;  /* 0x00000051040b7211 */ /* 0x000fca00000f0c03 */
[----:B------:R-:W2:Y:S01]  /*2940*/  @P1 LDG.E.LTC128B.U16 R3, desc[UR36][R10.64] ;  /* 0x000000240a031981 */ /* 0x000ea2000c1e1520 */
[----:B------:R-:W-:Y:S01]  /*2950*/  IMAD.WIDE.U32 R4, R20, R78, R12 ;  /* 0x0000004e14047225 */ /* 0x000fe200078e000c */
[----:B------:R-:W-:Y:S02]  /*2960*/  BSSY B1, `(.L_x_39) ;  /* 0x0000015000017945 */ /* 0x000fe40003800000 */
[----:B------:R-:W-:-:S04]  /*2970*/  IADD3 R14, P0, R62, R4, RZ ;  /* 0x000000043e0e7210 */ /* 0x000fc80007f1e0ff */
[----:B------:R-:W-:Y:S02]  /*2980*/  IADD3.X R15, R63, R77, R5, P0, !PT ;  /* 0x0000004d3f0f7210 */ /* 0x000fe400007fe405 */
[----:B------:R-:W-:Y:S01]  /*2990*/  LEA R6, P0, R72, UR4, 0x1 ;  /* 0x0000000448067c11 */ /* 0x000fe2000f8008ff */
[----:B------:R-:W-:-:S03]  /*29a0*/  IMAD.WIDE.U32 R14, R19, R76, R14 ;  /* 0x0000004c130e7225 */ /* 0x000fc600078e000e */
[----:B------:R-:W-:Y:S02]  /*29b0*/  LEA.HI.X R7, R72, UR5, R7, 0x1, P0 ;  /* 0x0000000548077c11 */ /* 0x000fe400080f0c07 */
[----:B------:R-:W-:-:S04]  /*29c0*/  ISETP.GT.AND P0, PT, R18, 0x1, PT ;  /* 0x000000011200780c */ /* 0x000fc80003f04270 */
[----:B------:R-:W-:Y:S01]  /*29d0*/  ISETP.GT.AND P3, PT, R0, RZ, P0 ;  /* 0x000000ff0000720c */ /* 0x000fe20000764270 */
[----:B--2---:R-:W-:-:S04]  /*29e0*/  IMAD.U32 R4, R3, 0x10000, RZ ;  /* 0x0001000003047824 */ /* 0x004fc800078e00ff */
[----:B------:R-:W-:Y:S01]  /*29f0*/  FMUL R5, R4, R59 ;  /* 0x0000003b04057220 */ /* 0x000fe20000400000 */
[----:B------:R-:W-:-:S03]  /*2a00*/  LEA R4, P4, R14, R80, 0x1 ;  /* 0x000000500e047211 */ /* 0x000fc600078808ff */
[----:B------:R-:W-:-:S05]  /*2a10*/  FFMA R5, R24, R58, R5 ;  /* 0x0000003a18057223 */ /* 0x000fca0000000005 */
[----:B------:R-:W-:Y:S01]  /*2a20*/  F2FP.BF16.F32.PACK_AB R10, RZ, R5 ;  /* 0x00000005ff0a723e */ /* 0x000fe200000010ff */
[----:B------:R-:W-:-:S03]  /*2a30*/  IMAD.IADD R5, R73, 0x1, R15 ;  /* 0x0000000149057824 */ /* 0x000fc600078e020f */
[----:B------:R-:W-:Y:S01]  /*2a40*/  PRMT R11, R10, 0x7610, R11 ;  /* 0x000076100a0b7816 */ /* 0x000fe2000000000b */
[----:B------:R-:W-:Y:S01]  /*2a50*/  IMAD.SHL.U32 R10, R78, 0x8, RZ ;  /* 0x000000084e0a7824 */ /* 0x000fe200078e00ff */
[----:B------:R-:W-:-:S03]  /*2a60*/  LEA.HI.X R5, R14, R81, R5, 0x1, P4 ;  /* 0x000000510e057211 */ /* 0x000fc600020f0c05 */
[----:B------:R0:W-:Y:S02]  /*2a70*/  @P1 STG.E.U16 desc[UR36][R6.64], R11 ;  /* 0x0000000b06001986 */ /* 0x0001e4000c101524 */
[----:B0-----:R-:W-:Y:S01]  /*2a80*/  SHF.L.U64.HI R11, R78, 0x3, R79 ;  /* 0x000000034e0b7819 */ /* 0x001fe2000001024f */
[----:B------:R-:W-:Y:S06]  /*2a90*/  @!P3 BRA `(.L_x_40) ;  /* 0x000000000004b947 */ /* 0x000fec0003800000 */
[----:B------:R0:W5:Y:S02]  /*2aa0*/  LDG.E.LTC128B.U16 R3, desc[UR36][R4.64+0x2] ;  /* 0x0000022404037981 */ /* 0x000164000c1e1520 */
.L_x_40:
[----:B------:R-:W-:Y:S05]  /*2ab0*/  BSYNC B1 ;  /* 0x0000000000017941 */ /* 0x000fea0003800000 */
.L_x_39:
[----:B------:R-:W-:Y:S01]  /*2ac0*/  IMAD.WIDE.U32 R10, R20, R78, R10 ;  /* 0x0000004e140a7225 */ /* 0x000fe200078e000a */
[----:B------:R-:W-:Y:S02]  /*2ad0*/  ISETP.GT.AND P2, PT, R0, 0x8, P2 ;  /* 0x000000080000780c */ /* 0x000fe40001744270 */
[C---:B-----5:R-:W-:Y:S01]  /*2ae0*/  PRMT R20, R3.reuse, 0x7610, R20 ;  /* 0x0000761003147816 */ /* 0x060fe20000000014 */
[----:B------:R-:W-:Y:S01]  /*2af0*/  IMAD.U32 R14, R3, 0x10000, RZ ;  /* 0x00010000030e7824 */ /* 0x000fe200078e00ff */
[----:B------:R-:W-:Y:S01]  /*2b00*/  IADD3 R8, P1, R8, R10, RZ ;  /* 0x0000000a08087210 */ /* 0x000fe20007f3e0ff */
[----:B------:R-:W-:Y:S02]  /*2b10*/  IMAD.IADD R77, R77, 0x1, R11 ;  /* 0x000000014d4d7824 */ /* 0x000fe400078e020b */
[----:B------:R-:W-:Y:S02]  /*2b20*/  FMUL R14, R14, R59 ;  /* 0x0000003b0e0e7220 */ /* 0x000fe40000400000 */
[----:B------:R-:W-:-:S02]  /*2b30*/  IMAD.X R9, R77, 0x1, R9, P1 ;  /* 0x000000014d097824 */ /* 0x000fc400008e0609 */
[----:B------:R-:W-:Y:S01]  /*2b40*/  FFMA R25, R25, R58, R14 ;  /* 0x0000003a19197223 */ /* 0x000fe2000000000e */
[----:B------:R-:W-:-:S04]  /*2b50*/  LEA R14, P1, R8, R80, 0x1 ;  /* 0x00000050080e7211 */ /* 0x000fc800078208ff */
[----:B------:R-:W-:Y:S02]  /*2b60*/  F2FP.BF16.F32.PACK_AB R25, RZ, R25 ;  /* 0x00000019ff19723e */ /* 0x000fe400000010ff */
[----:B------:R-:W-:-:S03]  /*2b70*/  LEA.HI.X R15, R8, R81, R9, 0x1, P1 ;  /* 0x00000051080f7211 */ /* 0x000fc600008f0c09 */
[----:B------:R1:W-:Y:S04]  /*2b80*/  @P3 STG.E.U16 desc[UR36][R6.64+0x2], R25 ;  /* 0x0000021906003986 */ /* 0x0003e8000c101524 */
[----:B------:R-:W2:Y:S01]  /*2b90*/  @P2 LDG.E.LTC128B.U16 R20, desc[UR36][R14.64] ;  /* 0x000000240e142981 */ /* 0x000ea2000c1e1520 */
[----:B------:R-:W-:Y:S01]  /*2ba0*/  IADD3 R12, P1, P3, R62, R10, R12 ;  /* 0x0000000a3e0c7210 */ /* 0x000fe20007b3e00c */
[----:B------:R-:W-:Y:S01]  /*2bb0*/  BSSY B1, `(.L_x_41) ;  /* 0x0000011000017945 */ /* 0x000fe20003800000 */
[C---:B------:R-:W-:Y:S02]  /*2bc0*/  SHF.L.U64.HI R11, R64.reuse, 0x1, R65 ;  /* 0x00000001400b7819 */ /* 0x040fe40000010241 */
[----:B------:R-:W-:Y:S02]  /*2bd0*/  IADD3.X R13, R63, R77, R13, P1, P3 ;  /* 0x0000004d3f0d7210 */ /* 0x000fe40000fe640d */
[----:B------:R-:W-:-:S02]  /*2be0*/  LEA R10, P1, R64, R6, 0x1 ;  /* 0x00000006400a7211 */ /* 0x000fc400078208ff */
[----:B------:R-:W-:Y:S01]  /*2bf0*/  ISETP.GT.AND P0, PT, R0, 0x8, P0 ;  /* 0x000000080000780c */ /* 0x000fe20000704270 */
[----:B------:R-:W-:-:S04]  /*2c00*/  IMAD.WIDE.U32 R12, R19, R76, R12 ;  /* 0x0000004c130c7225 */ /* 0x000fc800078e000c */
[----:B------:R-:W-:Y:S02]  /*2c10*/  IMAD.X R11, R11, 0x1, R7, P1 ;  /* 0x000000010b0b7824 */ /* 0x000fe400008e0607 */
[----:B------:R-:W-:Y:S02]  /*2c20*/  IMAD.IADD R9, R73, 0x1, R13 ;  /* 0x0000000149097824 */ /* 0x000fe400078e020d */
[----:B--2---:R-:W-:-:S04]  /*2c30*/  IMAD.U32 R8, R20, 0x10000, RZ ;  /* 0x0001000014087824 */ /* 0x004fc800078e00ff */
[----:B------:R-:W-:Y:S01]  /*2c40*/  FMUL R3, R8, R59 ;  /* 0x0000003b08037220 */ /* 0x000fe20000400000 */
[----:B------:R-:W-:-:S03]  /*2c50*/  LEA R8, P3, R12, R80, 0x1 ;  /* 0x000000500c087211 */ /* 0x000fc600078608ff */
[----:B------:R-:W-:Y:S01]  /*2c60*/  FFMA R3, R26, R58, R3 ;  /* 0x0000003a1a037223 */ /* 0x000fe20000000003 */
[----:B------:R-:W-:-:S04]  /*2c70*/  LEA.HI.X R9, R12, R81, R9, 0x1, P3 ;  /* 0x000000510c097211 */ /* 0x000fc800018f0c09 */
[----:B------:R-:W-:-:S05]  /*2c80*/  F2FP.BF16.F32.PACK_AB R3, RZ, R3 ;  /* 0x00000003ff03723e */ /* 0x000fca00000010ff */
[----:B------:R1:W-:Y:S01]  /*2c90*/  @P2 STG.E.U16 desc[UR36][R10.64], R3 ;  /* 0x000000030a002986 */ /* 0x0003e2000c101524 */
[----:B------:R-:W-:Y:S05]  /*2ca0*/  @!P0 BRA `(.L_x_42) ;  /* 0x0000000000048947 */ /* 0x000fea0003800000 */
[----:B------:R2:W5:Y:S02]  /*2cb0*/  LDG.E.LTC128B.U16 R20, desc[UR36][R8.64+0x2] ;  /* 0x0000022408147981 */ /* 0x000564000c1e1520 */
.L_x_42:
[----:B------:R-:W-:Y:S05]  /*2cc0*/  BSYNC B1 ;  /* 0x0000000000017941 */ /* 0x000fea0003800000 */
.L_x_41:
[----:B-----5:R-:W-:Y:S01]  /*2cd0*/  IMAD.U32 R12, R20, 0x10000, RZ ;  /* 0x00010000140c7824 */ /* 0x020fe200078e00ff */
[----:B------:R-:W-:Y:S01]  /*2ce0*/  ISETP.GT.AND P1, PT, R18, 0x8, PT ;  /* 0x000000081200780c */ /* 0x000fe20003f24270 */
[----:B------:R-:W-:Y:S02]  /*2cf0*/  BSSY B1, `(.L_x_43) ;  /* 0x0000008000017945 */ /* 0x000fe40003800000 */
[----:B------:R-:W-:Y:S01]  /*2d00*/  FMUL R12, R12, R59 ;  /* 0x0000003b0c0c7220 */ /* 0x000fe20000400000 */
[----:B------:R-:W-:-:S03]  /*2d10*/  ISETP.GT.AND P2, PT, R0, RZ, P1 ;  /* 0x000000ff0000720c */ /* 0x000fc60000f44270 */
[----:B------:R-:W-:-:S05]  /*2d20*/  FFMA R12, R27, R58, R12 ;  /* 0x0000003a1b0c7223 */ /* 0x000fca000000000c */
[----:B------:R-:W-:-:S05]  /*2d30*/  F2FP.BF16.F32.PACK_AB R12, RZ, R12 ;  /* 0x0000000cff0c723e */ /* 0x000fca00000010ff */
[----:B------:R3:W-:Y:S01]  /*2d40*/  @P0 STG.E.U16 desc[UR36][R10.64+0x2], R12 ;  /* 0x0000020c0a000986 */ /* 0x0007e2000c101524 */
[----:B------:R-:W-:Y:S05]  /*2d50*/  @!P2 BRA `(.L_x_44) ;  /* 0x000000000004a947 */ /* 0x000fea0003800000 */
[----:B------:R4:W5:Y:S02]  /*2d60*/  LDG.E.LTC128B.U16 R20, desc[UR36][R4.64+0x10] ;  /* 0x0000102404147981 */ /* 0x000964000c1e1520 */
.L_x_44:
[----:B------:R-:W-:Y:S05]  /*2d70*/  BSYNC B1 ;  /* 0x0000000000017941 */ /* 0x000fea0003800000 */
.L_x_43:
[----:B---3-5:R-:W-:Y:S01]  /*2d80*/  IMAD.U32 R12, R20, 0x10000, RZ ;  /* 0x00010000140c7824 */ /* 0x028fe200078e00ff */
[----:B------:R-:W-:Y:S01]  /*2d90*/  ISETP.GT.AND P0, PT, R18, 0x9, PT ;  /* 0x000000091200780c */ /* 0x000fe20003f04270 */
[----:B------:R-:W-:Y:S02]  /*2da0*/  BSSY B1, `(.L_x_45) ;  /* 0x0000008000017945 */ /* 0x000fe40003800000 */
[----:B-1----:R-:W-:Y:S01]  /*2db0*/  FMUL R3, R12, R59 ;  /* 0x0000003b0c037220 */ /* 0x002fe20000400000 */
[----:B------:R-:W-:-:S03]  /*2dc0*/  ISETP.GT.AND P3, PT, R0, RZ, P0 ;  /* 0x000000ff0000720c */ /* 0x000fc60000764270 */
[----:B------:R-:W-:-:S05]  /*2dd0*/  FFMA R3, R28, R58, R3 ;  /* 0x0000003a1c037223 */ /* 0x000fca0000000003 */
[----:B------:R-:W-:-:S05]  /*2de0*/  F2FP.BF16.F32.PACK_AB R3, RZ, R3 ;  /* 0x00000003ff03723e */ /* 0x000fca00000010ff */
[----:B------:R1:W-:Y:S01]  /*2df0*/  @P2 STG.E.U16 desc[UR36][R6.64+0x10], R3 ;  /* 0x0000100306002986 */ /* 0x0003e2000c101524 */
[----:B------:R-:W-:Y:S05]  /*2e00*/  @!P3 BRA `(.L_x_46) ;  /* 0x000000000004b947 */ /* 0x000fea0003800000 */
[----:B------:R3:W5:Y:S02]  /*2e10*/  LDG.E.LTC128B.U16 R20, desc[UR36][R4.64+0x12] ;  /* 0x0000122404147981 */ /* 0x000764000c1e1520 */
.L_x_46:
[----:B------:R-:W-:Y:S05]  /*2e20*/  BSYNC B1 ;  /* 0x0000000000017941 */ /* 0x000fea0003800000 */
.L_x_45:
[----:B-----5:R-:W-:Y:S01]  /*2e30*/  IMAD.U32 R12, R20, 0x10000, RZ ;  /* 0x00010000140c7824 */ /* 0x020fe200078e00ff */
[----:B------:R-:W-:Y:S01]  /*2e40*/  ISETP.GT.AND P1, PT, R0, 0x8, P1 ;  /* 0x000000080000780c */ /* 0x000fe20000f24270 */
[----:B------:R-:W-:Y:S02]  /*2e50*/  BSSY B1, `(.L_x_47) ;  /* 0x0000007000017945 */ /* 0x000fe40003800000 */
[----:B------:R-:W-:-:S04]  /*2e60*/  FMUL R12, R12, R59 ;  /* 0x0000003b0c0c7220 */ /* 0x000fc80000400000 */
[----:B------:R-:W-:-:S05]  /*2e70*/  FFMA R12, R29, R58, R12 ;  /* 0x0000003a1d0c7223 */ /* 0x000fca000000000c */
[----:B------:R-:W-:-:S05]  /*2e80*/  F2FP.BF16.F32.PACK_AB R12, RZ, R12 ;  /* 0x0000000cff0c723e */ /* 0x000fca00000010ff */
[----:B------:R0:W-:Y:S01]  /*2e90*/  @P3 STG.E.U16 desc[UR36][R6.64+0x12], R12 ;  /* 0x0000120c06003986 */ /* 0x0001e2000c101524 */
[----:B------:R-:W-:Y:S05]  /*2ea0*/  @!P1 BRA `(.L_x_48) ;  /* 0x0000000000049947 */ /* 0x000fea0003800000 */
[----:B------:R0:W5:Y:S02]  /*2eb0*/  LDG.E.LTC128B.U16 R20, desc[UR36][R8.64+0x10] ;  /* 0x0000102408147981 */ /* 0x000164000c1e1520 */
.L_x_48:
[----:B------:R-:W-:Y:S05]  /*2ec0*/  BSYNC B1 ;  /* 0x0000000000017941 */ /* 0x000fea0003800000 */
.L_x_47:
[----:B0----5:R-:W-:Y:S01]  /*2ed0*/  IMAD.U32 R12, R20, 0x10000, RZ ;  /* 0x00010000140c7824 */ /* 0x021fe200078e00ff */
[----:B------:R-:W-:Y:S01]  /*2ee0*/  ISETP.GT.AND P0, PT, R0, 0x8, P0 ;  /* 0x000000080000780c */ /* 0x000fe20000704270 */
[----:B------:R-:W-:Y:S02]  /*2ef0*/  BSSY B1, `(.L_x_49) ;  /* 0x0000007000017945 */ /* 0x000fe40003800000 */
[----:B-1----:R-:W-:-:S04]  /*2f00*/  FMUL R3, R12, R59 ;  /* 0x0000003b0c037220 */ /* 0x002fc80000400000 */
[----:B------:R-:W-:-:S05]  /*2f10*/  FFMA R3, R30, R58, R3 ;  /* 0x0000003a1e037223 */ /* 0x000fca0000000003 */
[----:B------:R-:W-:-:S05]  /*2f20*/  F2FP.BF16.F32.PACK_AB R3, RZ, R3 ;  /* 0x00000003ff03723e */ /* 0x000fca00000010ff */
[----:B------:R0:W-:Y:S01]  /*2f30*/  @P1 STG.E.U16 desc[UR36][R10.64+0x10], R3 ;  /* 0x000010030a001986 */ /* 0x0001e2000c101524 */
[----:B------:R-:W-:Y:S05]  /*2f40*/  @!P0 BRA `(.L_x_50) ;  /* 0x0000000000048947 */ /* 0x000fea0003800000 */
[----:B------:R1:W5:Y:S02]  /*2f50*/  LDG.E.LTC128B.U16 R20, desc[UR36][R8.64+0x12] ;  /* 0x0000122408147981 */ /* 0x000364000c1e1520 */
.L_x_50:
[----:B------:R-:W-:Y:S05]  /*2f60*/  BSYNC B1 ;  /* 0x0000000000017941 */ /* 0x000fea0003800000 */
.L_x_49:
        /* <DEDUP_REMOVED lines=10> */
.L_x_52:
[----:B------:R-:W-:Y:S05]  /*3010*/  BSYNC B1 ;  /* 0x0000000000017941 */ /* 0x000fea0003800000 */
.L_x_51:
[----:B0----5:R-:W-:Y:S01]  /*3020*/  IMAD.U32 R12, R20, 0x10000, RZ ;  /* 0x00010000140c7824 */ /* 0x021fe200078e00ff */
        /* <DEDUP_REMOVED lines=9> */
.L_x_54:
[----:B------:R-:W-:Y:S05]  /*30c0*/  BSYNC B1 ;  /* 0x0000000000017941 */ /* 0x000fea0003800000 */
.L_x_53:
        /* <DEDUP_REMOVED lines=9> */
.L_x_56:
[----:B------:R-:W-:Y:S05]  /*3160*/  BSYNC B1 ;  /* 0x0000000000017941 */ /* 0x000fea0003800000 */
.L_x_55:
[----:B0----5:R-:W-:Y:S01]  /*3170*/  IMAD.U32 R12, R20, 0x10000, RZ ;  /* 0x00010000140c7824 */ /* 0x021fe200078e00ff */
        /* <DEDUP_REMOVED lines=8> */
.L_x_58:
[----:B------:R-:W-:Y:S05]  /*3200*/  BSYNC B1 ;  /* 0x0000000000017941 */ /* 0x000fea0003800000 */
.L_x_57:
        /* <DEDUP_REMOVED lines=10> */
.L_x_60:
[----:B------:R-:W-:Y:S05]  /*32b0*/  BSYNC B1 ;  /* 0x0000000000017941 */ /* 0x000fea0003800000 */
.L_x_59:
        /* <DEDUP_REMOVED lines=10> */
.L_x_62:
[----:B------:R-:W-:Y:S05]  /*3360*/  BSYNC B1 ;  /* 0x0000000000017941 */ /* 0x000fea0003800000 */
.L_x_61:
        /* <DEDUP_REMOVED lines=9> */
.L_x_64:
[----:B------:R-:W-:Y:S05]  /*3400*/  BSYNC B1 ;  /* 0x0000000000017941 */ /* 0x000fea0003800000 */
.L_x_63:
        /* <DEDUP_REMOVED lines=9> */
.L_x_66:
[----:B------:R-:W-:Y:S05]  /*34a0*/  BSYNC B1 ;  /* 0x0000000000017941 */ /* 0x000fea0003800000 */
.L_x_65:
        /* <DEDUP_REMOVED lines=10> */
.L_x_68:
[----:B------:R-:W-:Y:S05]  /*3550*/  BSYNC B1 ;  /* 0x0000000000017941 */ /* 0x000fea0003800000 */
.L_x_67:
        /* <DEDUP_REMOVED lines=10> */
.L_x_70:
[----:B------:R-:W-:Y:S05]  /*3600*/  BSYNC B1 ;  /* 0x0000000000017941 */ /* 0x000fea0003800000 */
.L_x_69:
        /* <DEDUP_REMOVED lines=9> */
.L_x_72:
[----:B------:R-:W-:Y:S05]  /*36a0*/  BSYNC B1 ;  /* 0x0000000000017941 */ /* 0x000fea0003800000 */
.L_x_71:
        /* <DEDUP_REMOVED lines=9> */
.L_x_74:
[----:B------:R-:W-:Y:S05]  /*3740*/  BSYNC B1 ;  /* 0x0000000000017941 */ /* 0x000fea0003800000 */
.L_x_73:
        /* <DEDUP_REMOVED lines=10> */
.L_x_76:
[----:B------:R-:W-:Y:S05]  /*37f0*/  BSYNC B1 ;  /* 0x0000000000017941 */ /* 0x000fea0003800000 */
.L_x_75:
        /* <DEDUP_REMOVED lines=10> */
.L_x_78:
[----:B------:R-:W-:Y:S05]  /*38a0*/  BSYNC B1 ;  /* 0x0000000000017941 */ /* 0x000fea0003800000 */
.L_x_77:
        /* <DEDUP_REMOVED lines=9> */
.L_x_80:
[----:B------:R-:W-:Y:S05]  /*3940*/  BSYNC B1 ;  /* 0x0000000000017941 */ /* 0x000fea0003800000 */
.L_x_79:
        /* <DEDUP_REMOVED lines=9> */
.L_x_82:
[----:B------:R-:W-:Y:S05]  /*39e0*/  BSYNC B1 ;  /* 0x0000000000017941 */ /* 0x000fea0003800000 */
.L_x_81:
        /* <DEDUP_REMOVED lines=10> */
.L_x_84:
[----:B------:R-:W-:Y:S05]  /*3a90*/  BSYNC B1 ;  /* 0x0000000000017941 */ /* 0x000fea0003800000 */
.L_x_83:
        /* <DEDUP_REMOVED lines=10> */
.L_x_86:
[----:B------:R-:W-:Y:S05]  /*3b40*/  BSYNC B1 ;  /* 0x0000000000017941 */ /* 0x000fea0003800000 */
.L_x_85:
        /* <DEDUP_REMOVED lines=9> */
.L_x_88:
[----:B------:R-:W-:Y:S05]  /*3be0*/  BSYNC B1 ;  /* 0x0000000000017941 */ /* 0x000fea0003800000 */
.L_x_87:
        /* <DEDUP_REMOVED lines=9> */
.L_x_90:
[----:B------:R-:W-:Y:S05]  /*3c80*/  BSYNC B1 ;  /* 0x0000000000017941 */ /* 0x000fea0003800000 */
.L_x_89:
        /* <DEDUP_REMOVED lines=10> */
.L_x_92:
[----:B------:R-:W-:Y:S05]  /*3d30*/  BSYNC B1 ;  /* 0x0000000000017941 */ /* 0x000fea0003800000 */
.L_x_91:
        /* <DEDUP_REMOVED lines=10> */
.L_x_94:
[----:B------:R-:W-:Y:S05]  /*3de0*/  BSYNC B1 ;  /* 0x0000000000017941 */ /* 0x000fea0003800000 */
.L_x_93:
[----:B0--345:R-:W-:Y:S01]  /*3df0*/  IMAD.U32 R4, R20, 0x10000, RZ ;  /* 0x0001000014047824 */ /* 0x039fe200078e00ff */
        /* <DEDUP_REMOVED lines=8> */
.L_x_96:
[----:B------:R-:W-:Y:S05]  /*3e80*/  BSYNC B1 ;  /* 0x0000000000017941 */ /* 0x000fea0003800000 */
.L_x_95:
[----:B0----5:R-:W-:Y:S01]  /*3e90*/  IMAD.U32 R4, R20, 0x10000, RZ ;  /* 0x0001000014047824 */ /* 0x021fe200078e00ff */
[----:B------:R-:W-:Y:S01]  /*3ea0*/  ISETP.GT.AND P0, PT, R0, 0x8, P0 ;  /* 0x000000080000780c */ /* 0x000fe20000704270 */
[----:B------:R-:W-:Y:S01]  /*3eb0*/  @P1 IMAD.MOV.U32 R5, RZ, RZ, R11 ;  /* 0x000000ffff051224 */ /* 0x000fe200078e000b */
[----:B------:R-:W-:Y:S01]  /*3ec0*/  BSSY B1, `(.L_x_97) ;  /* 0x0000008000017945 */ /* 0x000fe20003800000 */
[----:B------:R-:W-:Y:S01]  /*3ed0*/  FMUL R3, R4, R59 ;  /* 0x0000003b04037220 */ /* 0x000fe20000400000 */
[----:B------:R-:W-:-:S03]  /*3ee0*/  @P1 IMAD.MOV.U32 R4, RZ, RZ, R10 ;  /* 0x000000ffff041224 */ /* 0x000fc600078e000a */
[----:B------:R-:W-:-:S05]  /*3ef0*/  FFMA R3, R54, R58, R3 ;  /* 0x0000003a36037223 */ /* 0x000fca0000000003 */
[----:B------:R-:W-:-:S05]  /*3f00*/  F2FP.BF16.F32.PACK_AB R3, RZ, R3 ;  /* 0x00000003ff03723e */ /* 0x000fca00000010ff */
[----:B------:R0:W-:Y:S01]  /*3f10*/  @P1 STG.E.U16 desc[UR36][R4.64+0x70], R3 ;  /* 0x0000700304001986 */ /* 0x0001e2000c101524 */
[----:B------:R-:W-:Y:S05]  /*3f20*/  @!P0 BRA `(.L_x_98) ;  /* 0x0000000000048947 */ /* 0x000fea0003800000 */
[----:B------:R4:W5:Y:S02]  /*3f30*/  LDG.E.LTC128B.U16 R20, desc[UR36][R8.64+0x72] ;  /* 0x0000722408147981 */ /* 0x000964000c1e1520 */
.L_x_98:
[----:B------:R-:W-:Y:S05]  /*3f40*/  BSYNC B1 ;  /* 0x0000000000017941 */ /* 0x000fea0003800000 */
.L_x_97:
[----:B------:R-:W-:Y:S05]  /*3f50*/  @!P0 BRA `(.L_x_99) ;  /* 0x0000000800708947 */ /* 0x000fea0003800000 */
[----:B-----5:R-:W-:-:S04]  /*3f60*/  IMAD.U32 R20, R20, 0x10000, RZ ;  /* 0x0001000014147824 */ /* 0x020fc800078e00ff */
[----:B------:R-:W-:-:S04]  /*3f70*/  FMUL R20, R20, R59 ;  /* 0x0000003b14147220 */ /* 0x000fc80000400000 */
[----:B------:R-:W-:-:S05]  /*3f80*/  FFMA R20, R55, R58, R20 ;  /* 0x0000003a37147223 */ /* 0x000fca0000000014 */
[----:B------:R-:W-:-:S05]  /*3f90*/  F2FP.BF16.F32.PACK_AB R20, RZ, R20 ;  /* 0x00000014ff14723e */ /* 0x000fca00000010ff */
[----:B------:R0:W-:Y:S01]  /*3fa0*/  STG.E.U16 desc[UR36][R10.64+0x72], R20 ;  /* 0x000072140a007986 */ /* 0x0001e2000c101524 */
[----:B------:R-:W-:Y:S05]  /*3fb0*/  BRA `(.L_x_99) ;  /* 0x0000000800587947 */ /* 0x000fea0003800000 */
.L_x_38:
[----:B------:R-:W-:Y:S01]  /*3fc0*/  ISETP.GT.AND P3, PT, R18, 0x1, PT ;  /* 0x000000011200780c */ /* 0x000fe20003f64270 */
[----:B------:R-:W-:Y:S01]  /*3fd0*/  ULDC.64 UR4, c[0x0][0x5c0] ;  /* 0x0001700000047ab9 */ /* 0x000fe20000000a00 */
[-C--:B------:R-:W-:Y:S01]  /*3fe0*/  FMUL R24, R24, R58.reuse ;  /* 0x0000003a18187220 */ /* 0x080fe20000400000 */
[----:B------:R-:W-:Y:S01]  /*3ff0*/  LEA R4, P4, R72, UR4, 0x1 ;  /* 0x0000000448047c11 */ /* 0x000fe2000f8808ff */
[-C--:B------:R-:W-:Y:S01]  /*4000*/  FMUL R25, R25, R58.reuse ;  /* 0x0000003a19197220 */ /* 0x080fe20000400000 */
[----:B------:R-:W-:Y:S01]  /*4010*/  ISETP.GT.AND P0, PT, R0, RZ, P3 ;  /* 0x000000ff0000720c */ /* 0x000fe20001f04270 */
[----:B------:R-:W-:Y:S01]  /*4020*/  FMUL R26, R26, R58 ;  /* 0x0000003a1a1a7220 */ /* 0x000fe20000400000 */
[----:B------:R-:W-:Y:S01]  /*4030*/  F2FP.BF16.F32.PACK_AB R24, RZ, R24 ;  /* 0x00000018ff18723e */ /* 0x000fe200000010ff */
[-C--:B------:R-:W-:Y:S01]  /*4040*/  FMUL R27, R27, R58.reuse ;  /* 0x0000003a1b1b7220 */ /* 0x080fe20000400000 */
[----:B------:R-:W-:Y:S01]  /*4050*/  LEA.HI.X R5, R72, UR5, R7, 0x1, P4 ;  /* 0x0000000548057c11 */ /* 0x000fe2000a0f0c07 */
[-C--:B------:R-:W-:Y:S01]  /*4060*/  FMUL R28, R28, R58.reuse ;  /* 0x0000003a1c1c7220 */ /* 0x080fe20000400000 */
[----:B------:R-:W-:Y:S01]  /*4070*/  F2FP.BF16.F32.PACK_AB R25, RZ, R25 ;  /* 0x00000019ff19723e */ /* 0x000fe200000010ff */
[-C--:B------:R-:W-:Y:S01]  /*4080*/  FMUL R29, R29, R58.reuse ;  /* 0x0000003a1d1d7220 */ /* 0x080fe20000400000 */
[----:B------:R-:W-:Y:S01]  /*4090*/  ISETP.GT.AND P2, PT, R0, 0x8, P2 ;  /* 0x000000080000780c */ /* 0x000fe20001744270 */
[----:B------:R-:W-:Y:S01]  /*40a0*/  @P1 STG.E.U16 desc[UR36][R4.64], R24 ;  /* 0x0000001804001986 */ /* 0x000fe2000c101524 */
[----:B------:R-:W-:Y:S01]  /*40b0*/  ISETP.GT.AND P1, PT, R18, 0x8, PT ;  /* 0x000000081200780c */ /* 0x000fe20003f24270 */
[----:B------:R-:W-:Y:S01]  /*40c0*/  FMUL R30, R30, R58 ;  /* 0x0000003a1e1e7220 */ /* 0x000fe20000400000 */
[C---:B------:R-:W-:Y:S01]  /*40d0*/  SHF.L.U64.HI R3, R64.reuse, 0x1, R65 ;  /* 0x0000000140037819 */ /* 0x040fe20000010241 */
[----:B------:R-:W-:Y:S01]  /*40e0*/  @P0 STG.E.U16 desc[UR36][R4.64+0x2], R25 ;  /* 0x0000021904000986 */ /* 0x000fe2000c101524 */
[----:B------:R-:W-:Y:S01]  /*40f0*/  LEA R6, P5, R64, R4, 0x1 ;  /* 0x0000000440067211 */ /* 0x000fe200078a08ff */
[-C--:B------:R-:W-:Y:S01]  /*4100*/  FMUL R31, R31, R58.reuse ;  /* 0x0000003a1f1f7220 */ /* 0x080fe20000400000 */
[----:B------:R-:W-:Y:S01]  /*4110*/  ISETP.GT.AND P3, PT, R0, 0x8, P3 ;  /* 0x000000080000780c */ /* 0x000fe20001f64270 */
[-C--:B------:R-:W-:Y:S01]  /*4120*/  FMUL R32, R32, R58.reuse ;  /* 0x0000003a20207220 */ /* 0x080fe20000400000 */
[----:B------:R-:W-:Y:S01]  /*4130*/  ISETP.GT.AND P0, PT, R18, 0x9, PT ;  /* 0x000000091200780c */ /* 0x000fe20003f04270 */
[----:B------:R-:W-:Y:S01]  /*4140*/  IMAD.X R7, R3, 0x1, R5, P5 ;  /* 0x0000000103077824 */ /* 0x000fe200028e0605 */
[----:B------:R-:W-:Y:S01]  /*4150*/  ISETP.GT.AND P4, PT, R0, RZ, P1 ;  /* 0x000000ff0000720c */ /* 0x000fe20000f84270 */
[----:B------:R-:W-:Y:S01]  /*4160*/  FMUL R33, R33, R58 ;  /* 0x0000003a21217220 */ /* 0x000fe20000400000 */
[----:B------:R-:W-:Y:S01]  /*4170*/  F2FP.BF16.F32.PACK_AB R26, RZ, R26 ;  /* 0x0000001aff1a723e */ /* 0x000fe200000010ff */
[-C--:B------:R-:W-:Y:S01]  /*4180*/  FMUL R34, R34, R58.reuse ;  /* 0x0000003a22227220 */ /* 0x080fe20000400000 */
[----:B------:R-:W-:Y:S01]  /*4190*/  ISETP.GT.AND P5, PT, R0, RZ, P0 ;  /* 0x000000ff0000720c */ /* 0x000fe200007a4270 */
[----:B------:R-:W-:Y:S01]  /*41a0*/  FMUL R35, R35, R58 ;  /* 0x0000003a23237220 */ /* 0x000fe20000400000 */
[----:B------:R-:W-:Y:S01]  /*41b0*/  F2FP.BF16.F32.PACK_AB R27, RZ, R27 ;  /* 0x0000001bff1b723e */ /* 0x000fe200000010ff */
[----:B------:R-:W-:Y:S01]  /*41c0*/  @P2 STG.E.U16 desc[UR36][R6.64], R26 ;  /* 0x0000001a06002986 */ /* 0x000fe2000c101524 */
[----:B------:R-:W-:Y:S01]  /*41d0*/  F2FP.BF16.F32.PACK_AB R28, RZ, R28 ;  /* 0x0000001cff1c723e */ /* 0x000fe200000010ff */
[-C--:B------:R-:W-:Y:S01]  /*41e0*/  FMUL R36, R36, R58.reuse ;  /* 0x0000003a24247220 */ /* 0x080fe20000400000 */
[----:B------:R-:W-:Y:S01]  /*41f0*/  ISETP.GT.AND P2, PT, R0, 0x8, P1 ;  /* 0x000000080000780c */ /* 0x000fe20000f44270 */
[----:B------:R-:W-:Y:S01]  /*4200*/  @P3 STG.E.U16 desc[UR36][R6.64+0x2], R27 ;  /* 0x0000021b06003986 */ /* 0x000fe2000c101524 */
[----:B------:R-:W-:Y:S01]  /*4210*/  ISETP.GT.AND P1, PT, R18, 0x10, PT ;  /* 0x000000101200780c */ /* 0x000fe20003f24270 */
[-C--:B------:R-:W-:Y:S01]  /*4220*/  FMUL R37, R37, R58.reuse ;  /* 0x0000003a25257220 */ /* 0x080fe20000400000 */
[----:B------:R-:W-:Y:S01]  /*4230*/  F2FP.BF16.F32.PACK_AB R29, RZ, R29 ;  /* 0x0000001dff1d723e */ /* 0x000fe200000010ff */
[----:B------:R-:W-:Y:S01]  /*4240*/  @P4 STG.E.U16 desc[UR36][R4.64+0x10], R28 ;  /* 0x0000101c04004986 */ /* 0x000fe2000c101524 */
[----:B------:R-:W-:Y:S01]  /*4250*/  ISETP.GT.AND P3, PT, R0, 0x8, P0 ;  /* 0x000000080000780c */ /* 0x000fe20000764270 */
[-C--:B------:R-:W-:Y:S01]  /*4260*/  FMUL R38, R38, R58.reuse ;  /* 0x0000003a26267220 */ /* 0x080fe20000400000 */
[----:B------:R-:W-:Y:S01]  /*4270*/  ISETP.GT.AND P0, PT, R18, 0x11, PT ;  /* 0x000000111200780c */ /* 0x000fe20003f04270 */
[----:B------:R-:W-:Y:S01]  /*4280*/  @P5 STG.E.U16 desc[UR36][R4.64+0x12], R29 ;  /* 0x0000121d04005986 */ /* 0x000fe2000c101524 */
        /* <DEDUP_REMOVED lines=40> */
[C---:B------:R-:W-:Y:S01]  /*4510*/  ISETP.GT.AND P4, PT, R0.reuse, RZ, P1 ;  /* 0x000000ff0000720c */ /* 0x040fe20000f84270 */
[-C--:B------:R-:W-:Y:S01]  /*4520*/  FMUL R51, R51, R58.reuse ;  /* 0x0000003a33337220 */ /* 0x080fe20000400000 */
[----:B------:R-:W-:Y:S01]  /*4530*/  ISETP.GT.AND P5, PT, R0, RZ, P0 ;  /* 0x000000ff0000720c */ /* 0x000fe200007a4270 */
[----:B------:R-:W-:Y:S01]  /*4540*/  FMUL R52, R52, R58 ;  /* 0x0000003a34347220 */ /* 0x000fe20000400000 */
[----:B------:R-:W-:Y:S01]  /*4550*/  F2FP.BF16.F32.PACK_AB R38, RZ, R38 ;  /* 0x00000026ff26723e */ /* 0x000fe200000010ff */
[-C--:B------:R-:W-:Y:S01]  /*4560*/  FMUL R53, R53, R58.reuse ;  /* 0x0000003a35357220 */ /* 0x080fe20000400000 */
[----:B------:R-:W-:Y:S01]  /*4570*/  F2FP.BF16.F32.PACK_AB R39, RZ, R39 ;  /* 0x00000027ff27723e */ /* 0x000fe200000010ff */
[----:B------:R-:W-:Y:S01]  /*4580*/  FMUL R54, R54, R58 ;  /* 0x0000003a36367220 */ /* 0x000fe20000400000 */
[----:B------:R-:W-:Y:S01]  /*4590*/  F2FP.BF16.F32.PACK_AB R40, RZ, R40 ;  /* 0x00000028ff28723e */ /* 0x000fe200000010ff */
[----:B------:R-:W-:Y:S01]  /*45a0*/  @P2 STG.E.U16 desc[UR36][R6.64+0x30], R38 ;  /* 0x0000302606002986 */ /* 0x000fe2000c101524 */
[----:B------:R-:W-:Y:S01]  /*45b0*/  F2FP.BF16.F32.PACK_AB R41, RZ, R41 ;  /* 0x00000029ff29723e */ /* 0x000fe200000010ff */
[----:B------:R-:W-:Y:S01]  /*45c0*/  FMUL R55, R55, R58 ;  /* 0x0000003a37377220 */ /* 0x000fe20000400000 */
[C---:B------:R-:W-:Y:S01]  /*45d0*/  ISETP.GT.AND P1, PT, R0.reuse, 0x8, P1 ;  /* 0x000000080000780c */ /* 0x040fe20000f24270 */
[----:B------:R-:W-:Y:S01]  /*45e0*/  @P3 STG.E.U16 desc[UR36][R6.64+0x32], R39 ;  /* 0x0000322706003986 */ /* 0x000fe2000c101524 */
[----:B------:R-:W-:-:S02]  /*45f0*/  ISETP.GT.AND P2, PT, R0, 0x8, P0 ;  /* 0x000000080000780c */ /* 0x000fc40000744270 */
[----:B------:R-:W-:Y:S01]  /*4600*/  F2FP.BF16.F32.PACK_AB R42, RZ, R42 ;  /* 0x0000002aff2a723e */ /* 0x000fe200000010ff */
[----:B------:R-:W-:Y:S01]  /*4610*/  @P4 STG.E.U16 desc[UR36][R4.64+0x40], R40 ;  /* 0x0000402804004986 */ /* 0x000fe2000c101524 */
[C---:B------:R-:W-:Y:S02]  /*4620*/  ISETP.GT.AND P4, PT, R18.reuse, 0x28, PT ;  /* 0x000000281200780c */ /* 0x040fe40003f84270 */
[----:B------:R-:W-:Y:S01]  /*4630*/  ISETP.GT.AND P0, PT, R18, 0x29, PT ;  /* 0x000000291200780c */ /* 0x000fe20003f04270 */
[----:B------:R-:W-:Y:S01]  /*4640*/  @P5 STG.E.U16 desc[UR36][R4.64+0x42], R41 ;  /* 0x0000422904005986 */ /* 0x000fe2000c101524 */
[----:B------:R-:W-:Y:S02]  /*4650*/  ISETP.GT.AND P5, PT, R0, RZ, P4 ;  /* 0x000000ff0000720c */ /* 0x000fe400027a4270 */
[----:B------:R-:W-:Y:S01]  /*4660*/  F2FP.BF16.F32.PACK_AB R43, RZ, R43 ;  /* 0x0000002bff2b723e */ /* 0x000fe200000010ff */
[----:B------:R-:W-:Y:S01]  /*4670*/  @P1 STG.E.U16 desc[UR36][R6.64+0x40], R42 ;  /* 0x0000402a06001986 */ /* 0x000fe2000c101524 */
[----:B------:R-:W-:-:S02]  /*4680*/  F2FP.BF16.F32.PACK_AB R44, RZ, R44 ;  /* 0x0000002cff2c723e */ /* 0x000fc400000010ff */
[C---:B------:R-:W-:Y:S01]  /*4690*/  ISETP.GT.AND P3, PT, R0.reuse, RZ, P0 ;  /* 0x000000ff0000720c */ /* 0x040fe20000764270 */
[----:B------:R-:W-:Y:S01]  /*46a0*/  @P2 STG.E.U16 desc[UR36][R6.64+0x42], R43 ;  /* 0x0000422b06002986 */ /* 0x000fe2000c101524 */
[C---:B------:R-:W-:Y:S02]  /*46b0*/  ISETP.GT.AND P4, PT, R0.reuse, 0x8, P4 ;  /* 0x000000080000780c */ /* 0x040fe40002784270 */
[----:B------:R-:W-:Y:S02]  /*46c0*/  F2FP.BF16.F32.PACK_AB R45, RZ, R45 ;  /* 0x0000002dff2d723e */ /* 0x000fe400000010ff */
[----:B------:R-:W-:Y:S01]  /*46d0*/  F2FP.BF16.F32.PACK_AB R46, RZ, R46 ;  /* 0x0000002eff2e723e */ /* 0x000fe200000010ff */
[----:B------:R-:W-:Y:S01]  /*46e0*/  @P5 STG.E.U16 desc[UR36][R4.64+0x50], R44 ;  /* 0x0000502c04005986 */ /* 0x000fe2000c101524 */
[----:B------:R-:W-:Y:S02]  /*46f0*/  ISETP.GT.AND P5, PT, R0, 0x8, P0 ;  /* 0x000000080000780c */ /* 0x000fe400007a4270 */
[----:B------:R-:W-:-:S02]  /*4700*/  F2FP.BF16.F32.PACK_AB R47, RZ, R47 ;  /* 0x0000002fff2f723e */ /* 0x000fc400000010ff */
[C---:B------:R-:W-:Y:S01]  /*4710*/  ISETP.GT.AND P2, PT, R18.reuse, 0x31, PT ;  /* 0x000000311200780c */ /* 0x040fe20003f44270 */
[----:B------:R-:W-:Y:S01]  /*4720*/  @P3 STG.E.U16 desc[UR36][R4.64+0x52], R45 ;  /* 0x0000522d04003986 */ /* 0x000fe2000c101524 */
[----:B------:R-:W-:Y:S02]  /*4730*/  ISETP.GT.AND P3, PT, R18, 0x30, PT ;  /* 0x000000301200780c */ /* 0x000fe40003f64270 */
[----:B------:R-:W-:Y:S01]  /*4740*/  F2FP.BF16.F32.PACK_AB R48, RZ, R48 ;  /* 0x00000030ff30723e */ /* 0x000fe200000010ff */
[----:B------:R-:W-:Y:S01]  /*4750*/  @P4 STG.E.U16 desc[UR36][R6.64+0x50], R46 ;  /* 0x0000502e06004986 */ /* 0x000fe2000c101524 */
[C---:B------:R-:W-:Y:S02]  /*4760*/  ISETP.GT.AND P4, PT, R0.reuse, RZ, P2 ;  /* 0x000000ff0000720c */ /* 0x040fe40001784270 */
[----:B------:R-:W-:Y:S01]  /*4770*/  F2FP.BF16.F32.PACK_AB R49, RZ, R49 ;  /* 0x00000031ff31723e */ /* 0x000fe200000010ff */
[----:B------:R-:W-:Y:S01]  /*4780*/  @P5 STG.E.U16 desc[UR36][R6.64+0x52], R47 ;  /* 0x0000522f06005986 */ /* 0x000fe2000c101524 */
[----:B------:R-:W-:-:S02]  /*4790*/  ISETP.GT.AND P5, PT, R0, RZ, P3 ;  /* 0x000000ff0000720c */ /* 0x000fc40001fa4270 */
[C---:B------:R-:W-:Y:S02]  /*47a0*/  ISETP.GT.AND P1, PT, R18.reuse, 0x38, PT ;  /* 0x000000381200780c */ /* 0x040fe40003f24270 */
[----:B------:R-:W-:Y:S02]  /*47b0*/  ISETP.GT.AND P0, PT, R18, 0x39, PT ;  /* 0x000000391200780c */ /* 0x000fe40003f04270 */
[C---:B------:R-:W-:Y:S02]  /*47c0*/  ISETP.GT.AND P3, PT, R0.reuse, 0x8, P3 ;  /* 0x000000080000780c */ /* 0x040fe40001f64270 */
[C---:B------:R-:W-:Y:S02]  /*47d0*/  ISETP.GT.AND P2, PT, R0.reuse, 0x8, P2 ;  /* 0x000000080000780c */ /* 0x040fe40001744270 */
[----:B------:R-:W-:Y:S02]  /*47e0*/  F2FP.BF16.F32.PACK_AB R50, RZ, R50 ;  /* 0x00000032ff32723e */ /* 0x000fe400000010ff */
[----:B------:R-:W-:Y:S01]  /*47f0*/  F2FP.BF16.F32.PACK_AB R51, RZ, R51 ;  /* 0x00000033ff33723e */ /* 0x000fe200000010ff */
[----:B------:R-:W-:Y:S01]  /*4800*/  @P5 STG.E.U16 desc[UR36][R4.64+0x60], R48 ;  /* 0x0000603004005986 */ /* 0x000fe2000c101524 */
[----:B------:R-:W-:-:S02]  /*4810*/  ISETP.GT.AND P5, PT, R0, RZ, P0 ;  /* 0x000000ff0000720c */ /* 0x000fc400007a4270 */
[C---:B------:R-:W-:Y:S01]  /*4820*/  ISETP.GT.AND P0, PT, R0.reuse, 0x8, P0 ;  /* 0x000000080000780c */ /* 0x040fe20000704270 */
[----:B------:R-:W-:Y:S01]  /*4830*/  @P4 STG.E.U16 desc[UR36][R4.64+0x62], R49 ;  /* 0x0000623104004986 */ /* 0x000fe2000c101524 */
[C---:B------:R-:W-:Y:S02]  /*4840*/  ISETP.GT.AND P4, PT, R0.reuse, RZ, P1 ;  /* 0x000000ff0000720c */ /* 0x040fe40000f84270 */
[----:B------:R-:W-:Y:S01]  /*4850*/  ISETP.GT.AND P1, PT, R0, 0x8, P1 ;  /* 0x000000080000780c */ /* 0x000fe20000f24270 */
[----:B------:R-:W-:Y:S01]  /*4860*/  @P3 STG.E.U16 desc[UR36][R6.64+0x60], R50 ;  /* 0x0000603206003986 */ /* 0x000fe2000c101524 */
[----:B------:R-:W-:Y:S02]  /*4870*/  F2FP.BF16.F32.PACK_AB R52, RZ, R52 ;  /* 0x00000034ff34723e */ /* 0x000fe400000010ff */
[----:B------:R-:W-:Y:S01]  /*4880*/  F2FP.BF16.F32.PACK_AB R53, RZ, R53 ;  /* 0x00000035ff35723e */ /* 0x000fe200000010ff */
[----:B------:R-:W-:Y:S01]  /*4890*/  @P2 STG.E.U16 desc[UR36][R6.64+0x62], R51 ;  /* 0x0000623306002986 */ /* 0x000fe2000c101524 */
[----:B------:R-:W-:-:S02]  /*48a0*/  F2FP.BF16.F32.PACK_AB R54, RZ, R54 ;  /* 0x00000036ff36723e */ /* 0x000fc400000010ff */
[----:B------:R-:W-:-:S03]  /*48b0*/  F2FP.BF16.F32.PACK_AB R55, RZ, R55 ;  /* 0x00000037ff37723e */ /* 0x000fc600000010ff */
[----:B------:R-:W-:Y:S04]  /*48c0*/  @P4 STG.E.U16 desc[UR36][R4.64+0x70], R52 ;  /* 0x0000703404004986 */ /* 0x000fe8000c101524 */
[----:B------:R0:W-:Y:S02]  /*48d0*/  @P5 STG.E.U16 desc[UR36][R4.64+0x72], R53 ;  /* 0x0000723504005986 */ /* 0x0001e4000c101524 */
[----:B0-----:R-:W-:Y:S02]  /*48e0*/  @P1 IMAD.MOV.U32 R4, RZ, RZ, R6 ;  /* 0x000000ffff041224 */ /* 0x001fe400078e0006 */
[----:B------:R-:W-:-:S05]  /*48f0*/  @P1 IMAD.MOV.U32 R5, RZ, RZ, R7 ;  /* 0x000000ffff051224 */ /* 0x000fca00078e0007 */
[----:B------:R0:W-:Y:S04]  /*4900*/  @P1 STG.E.U16 desc[UR36][R4.64+0x70], R54 ;  /* 0x0000703604001986 */ /* 0x0001e8000c101524 */
[----:B------:R0:W-:Y:S02]  /*4910*/  @P0 STG.E.U16 desc[UR36][R6.64+0x72], R55 ;  /* 0x0000723706000986 */ /* 0x0001e4000c101524 */
.L_x_99:
[----:B------:R-:W-:Y:S05]  /*4920*/  BSYNC B0 ;  /* 0x0000000000007941 */ /* 0x000fea0003800000 */
.L_x_37:
[----:B0-----:R-:W2:Y:S01]  /*4930*/  LDL.64 R4, [R1] ;  /* 0x0000000001047983 */ /* 0x001ea20000100a00 */
[----:B------:R-:W-:Y:S01]  /*4940*/  ULDC.64 UR4, c[0x0][0x650] ;  /* 0x0001940000047ab9 */ /* 0x000fe20000000a00 */
[----:B------:R-:W-:Y:S02]  /*4950*/  IMAD.U32 R0, RZ, RZ, UR44 ;  /* 0x0000002cff007e24 */ /* 0x000fe4000f8e00ff */
[----:B------:R-:W-:Y:S02]  /*4960*/  IMAD.MOV.U32 R22, RZ, RZ, -0x1 ;  /* 0xffffffffff167424 */ /* 0x000fe400078e00ff */
[----:B------:R0:W-:Y:S01]  /*4970*/  SYNCS.ARRIVE.TRANS64.A1T0 RZ, [R0+UR47], RZ ;  /* 0x000000ff00ff79a7 */ /* 0x0001e2000810002f */
[----:B------:R-:W-:Y:S02]  /*4980*/  IMAD.MOV.U32 R18, RZ, RZ, -0x1 ;  /* 0xffffffffff127424 */ /* 0x000fe400078e00ff */
[----:B------:R-:W-:Y:S01]  /*4990*/  IMAD.MOV.U32 R19, RZ, RZ, -0x1 ;  /* 0xffffffffff137424 */ /* 0x000fe200078e00ff */
[----:B0-----:R-:W-:-:S02]  /*49a0*/  PRMT R0, RZ, 0x7610, R0 ;  /* 0x00007610ff007816 */ /* 0x001fc40000000000 */
[----:B--2---:R-:W-:-:S05]  /*49b0*/  LEA R16, P0, R4, R16, 0x1 ;  /* 0x0000001004107211 */ /* 0x004fca00078008ff */
[----:B------:R-:W-:Y:S01]  /*49c0*/  IMAD.X R17, R68, 0x1, R17, P0 ;  /* 0x0000000144117824 */ /* 0x000fe200000e0611 */
[----:B------:R-:W-:-:S04]  /*49d0*/  ISETP.GE.U32.AND P0, PT, R16, UR4, PT ;  /* 0x0000000410007c0c */ /* 0x000fc8000bf06070 */
[----:B------:R-:W-:-:S13]  /*49e0*/  ISETP.GE.U32.AND.EX P0, PT, R17, UR5, PT, P0 ;  /* 0x0000000511007c0c */ /* 0x000fda000bf06100 */
[----:B------:R-:W-:Y:S05]  /*49f0*/  @P0 BRA `(.L_x_100) ;  /* 0x00000004004c0947 */ /* 0x000fea0003800000 */
[----:B------:R-:W0:Y:S01]  /*4a00*/  LDC.64 R10, c[0x0][0x628] ;  /* 0x00018a00ff0a7b82 */ /* 0x000e220000000a00 */
[----:B------:R-:W2:Y:S01]  /*4a10*/  S2R R12, SR_CTAID.X ;  /* 0x00000000000c7919 */ /* 0x000ea20000002500 */
[----:B-1-34-:R-:W-:Y:S02]  /*4a20*/  IMAD.MOV.U32 R8, RZ, RZ, R16 ;  /* 0x000000ffff087224 */ /* 0x01afe400078e0010 */
[----:B------:R-:W-:Y:S01]  /*4a30*/  IMAD.MOV.U32 R9, RZ, RZ, R17 ;  /* 0x000000ffff097224 */ /* 0x000fe200078e0011 */
[----:B------:R-:W1:Y:S03]  /*4a40*/  S2R R18, SR_CTAID.Y ;  /* 0x0000000000127919 */ /* 0x000e660000002600 */
[----:B------:R-:W3:Y:S08]  /*4a50*/  LDC R0, c[0x0][0x630] ;  /* 0x00018c00ff007b82 */ /* 0x000ef00000000800 */
[----:B------:R-:W4:Y:S01]  /*4a60*/  LDC.64 R14, c[0x0][0x620] ;  /* 0x00018800ff0e7b82 */ /* 0x000f220000000a00 */
[----:B0-----:R-:W-:-:S04]  /*4a70*/  ISETP.NE.U32.AND P0, PT, R10, RZ, PT ;  /* 0x000000ff0a00720c */ /* 0x001fc80003f05070 */
[----:B------:R-:W-:-:S13]  /*4a80*/  ISETP.NE.AND.EX P0, PT, R11, RZ, PT, P0 ;  /* 0x000000ff0b00720c */ /* 0x000fda0003f05300 */
[----:B-1234-:R-:W-:Y:S05]  /*4a90*/  @!P0 BRA `(.L_x_101) ;  /* 0x0000000000288947 */ /* 0x01efea0003800000 */
[----:B------:R-:W0:Y:S02]  /*4aa0*/  LDC R3, c[0x0][0x634] ;  /* 0x00018d00ff037b82 */ /* 0x000e240000000800 */
[----:B0-----:R-:W-:-:S05]  /*4ab0*/  IADD3 R3, P0, R16, R3, RZ ;  /* 0x0000000310037210 */ /* 0x001fca0007f1e0ff */
        /* <DEDUP_REMOVED lines=8> */
.L_x_101:
[-CC-:B------:R-:W-:Y:S01]  /*4b40*/  SHF.R.U64 R19, R8, R0.reuse, R9.reuse ;  /* 0x0000000008137219 */ /* 0x180fe20000001209 */
[----:B------:R-:W0:Y:S01]  /*4b50*/  LDC.64 R24, c[0x0][0x640] ;  /* 0x00019000ff187b82 */ /* 0x000e220000000a00 */
[----:B------:R-:W-:Y:S01]  /*4b60*/  SHF.R.U32.HI R0, RZ, R0, R9 ;  /* 0x00000000ff007219 */ /* 0x000fe20000011609 */
[----:B------:R-:W-:Y:S01]  /*4b70*/  ULDC UR4, c[0x0][0x150] ;  /* 0x0000540000047ab9 */ /* 0x000fe20000000800 */
[----:B------:R-:W-:Y:S02]  /*4b80*/  IADD3 R3, P0, RZ, -R19, RZ ;  /* 0x80000013ff037210 */ /* 0x000fe40007f1e0ff */
[----:B------:R-:W-:-:S03]  /*4b90*/  I2FP.F32.U32 R7, R12 ;  /* 0x0000000c00077245 */ /* 0x000fc60000201000 */
[----:B------:R-:W1:Y:S01]  /*4ba0*/  LDC R6, c[0x0][0x618] ;  /* 0x00018600ff067b82 */ /* 0x000e620000000800 */
[----:B------:R-:W-:Y:S02]  /*4bb0*/  IMAD.X R5, RZ, RZ, ~R0, P0 ;  /* 0x000000ffff057224 */ /* 0x000fe400000e0e00 */
[----:B------:R-:W-:Y:S01]  /*4bc0*/  FMUL R7, R7, UR4 ;  /* 0x0000000407077c20 */ /* 0x000fe20008400000 */
[----:B------:R-:W-:Y:S01]  /*4bd0*/  ULDC UR4, c[0x0][0x154] ;  /* 0x0000550000047ab9 */ /* 0x000fe20000000800 */
[-C--:B------:R-:W-:Y:S02]  /*4be0*/  IMAD R0, R5, R14.reuse, RZ ;  /* 0x0000000e05007224 */ /* 0x080fe400078e02ff */
[C---:B------:R-:W-:Y:S01]  /*4bf0*/  IMAD.WIDE.U32 R4, R3.reuse, R14, R16 ;  /* 0x0000000e03047225 */ /* 0x040fe200078e0010 */
[----:B------:R-:W2:Y:S01]  /*4c00*/  LDC R8, c[0x0][0x608] ;  /* 0x00018200ff087b82 */ /* 0x000ea20000000800 */
[----:B------:R-:W3:Y:S02]  /*4c10*/  F2I.U32.TRUNC.NTZ R7, R7 ;  /* 0x0000000700077305 */ /* 0x000ee4000020f000 */
[----:B------:R-:W-:Y:S01]  /*4c20*/  IMAD R3, R3, R15, R0 ;  /* 0x0000000f03037224 */ /* 0x000fe200078e0200 */
[----:B------:R-:W-:-:S03]  /*4c30*/  I2FP.F32.U32 R0, R18 ;  /* 0x0000001200007245 */ /* 0x000fc60000201000 */
[----:B------:R-:W-:Y:S01]  /*4c40*/  IMAD.IADD R3, R5, 0x1, R3 ;  /* 0x0000000105037824 */ /* 0x000fe200078e0203 */
[----:B------:R-:W4:Y:S01]  /*4c50*/  LDC R11, c[0x0][0x658] ;  /* 0x00019600ff0b7b82 */ /* 0x000f220000000800 */
[----:B0-----:R-:W-:-:S04]  /*4c60*/  ISETP.NE.U32.AND P0, PT, R24, RZ, PT ;  /* 0x000000ff1800720c */ /* 0x001fc80003f05070 */
[----:B------:R-:W-:-:S03]  /*4c70*/  ISETP.NE.AND.EX P0, PT, R25, RZ, PT, P0 ;  /* 0x000000ff1900720c */ /* 0x000fc60003f05300 */
[----:B------:R-:W0:Y:S01]  /*4c80*/  LDC R9, c[0x0][0x144] ;  /* 0x00005100ff097b82 */ /* 0x000e220000000800 */
[-C--:B-1----:R-:W-:Y:S01]  /*4c90*/  SHF.R.U64 R10, R4, R6.reuse, R3 ;  /* 0x00000006040a7219 */ /* 0x082fe20000001203 */
[----:B---3--:R-:W-:Y:S01]  /*4ca0*/  IMAD.MOV R7, RZ, RZ, -R7 ;  /* 0x000000ffff077224 */ /* 0x008fe200078e0a07 */
[----:B------:R-:W-:Y:S01]  /*4cb0*/  SHF.R.U32.HI R3, RZ, R6, R3 ;  /* 0x00000006ff037219 */ /* 0x000fe20000011603 */
[----:B------:R-:W-:-:S04]  /*4cc0*/  FMUL R6, R0, UR4 ;  /* 0x0000000400067c20 */ /* 0x000fc80008400000 */
[----:B------:R-:W1:Y:S01]  /*4cd0*/  LDC R21, c[0x0][0x148] ;  /* 0x00005200ff157b82 */ /* 0x000e620000000800 */
[----:B------:R3:W0:Y:S01]  /*4ce0*/  F2I.U32.TRUNC.NTZ R14, R6 ;  /* 0x00000006000e7305 */ /* 0x000622000020f000 */
[-CC-:B--2---:R-:W-:Y:S02]  /*4cf0*/  SHF.R.U64 R13, R10, R8.reuse, R3.reuse ;  /* 0x000000080a0d7219 */ /* 0x184fe40000001203 */
[----:B------:R-:W-:-:S04]  /*4d00*/  SHF.R.U32.HI R0, RZ, R8, R3 ;  /* 0x00000008ff007219 */ /* 0x000fc80000011603 */
[----:B-----5:R-:W2:Y:S01]  /*4d10*/  LDC R20, c[0x0][0x648] ;  /* 0x00019200ff147b82 */ /* 0x020ea20000000800 */
[-CC-:B----4-:R-:W-:Y:S02]  /*4d20*/  SHF.R.U64 R15, R13, R11.reuse, R0.reuse ;  /* 0x0000000b0d0f7219 */ /* 0x190fe40000001200 */
[----:B------:R-:W-:-:S03]  /*4d30*/  SHF.R.U32.HI R5, RZ, R11, R0 ;  /* 0x0000000bff057219 */ /* 0x000fc60000011600 */
[----:B------:R-:W-:Y:S02]  /*4d40*/  IMAD.MOV.U32 R4, RZ, RZ, R15 ;  /* 0x000000ffff047224 */ /* 0x000fe400078e000f */
[----:B------:R-:W4:Y:S01]  /*4d50*/  LDC R26, c[0x0][0x638] ;  /* 0x00018e00ff1a7b82 */ /* 0x000f220000000800 */
[----:B0-----:R-:W-:-:S07]  /*4d60*/  IMAD R22, R9, R7, R12 ;  /* 0x0000000709167224 */ /* 0x001fce00078e020c */
[----:B------:R-:W0:Y:S08]  /*4d70*/  LDC R27, c[0x0][0x610] ;  /* 0x00018400ff1b7b82 */ /* 0x000e300000000800 */
[----:B------:R-:W0:Y:S01]  /*4d80*/  LDC R28, c[0x0][0x600] ;  /* 0x00018000ff1c7b82 */ /* 0x000e220000000800 */
[----:B-123--:R-:W-:Y:S05]  /*4d90*/  @!P0 BRA `(.L_x_102) ;  /* 0x0000000000288947 */ /* 0x00efea0003800000 */
[----:B------:R-:W1:Y:S02]  /*4da0*/  LDC R0, c[0x0][0x64c] ;  /* 0x00019300ff007b82 */ /* 0x000e640000000800 */
[----:B-1----:R-:W-:-:S05]  /*4db0*/  IADD3 R3, P0, R15, R0, RZ ;  /* 0x000000000f037210 */ /* 0x002fca0007f1e0ff */
        /* <DEDUP_REMOVED lines=8> */
.L_x_102:
[----:B------:R-:W-:Y:S01]  /*4e40*/  ISETP.NE.AND P0, PT, R2, 0x1, PT ;  /* 0x000000010200780c */ /* 0x000fe20003f05270 */
[----:B------:R-:W-:Y:S01]  /*4e50*/  IMAD.MOV R14, RZ, RZ, -R14 ;  /* 0x000000ffff0e7224 */ /* 0x000fe200078e0a0e */
[----:B------:R-:W-:Y:S02]  /*4e60*/  SHF.R.U64 R0, R4, R20, R5 ;  /* 0x0000001404007219 */ /* 0x000fe40000001205 */
[----:B------:R-:W-:Y:S02]  /*4e70*/  LOP3.LUT R3, R13, R70, RZ, 0xc0, !PT ;  /* 0x000000460d037212 */ /* 0x000fe400078ec0ff */
[----:B------:R-:W-:Y:S01]  /*4e80*/  LOP3.LUT R5, R10, R69, RZ, 0xc0, !PT ;  /* 0x000000450a057212 */ /* 0x000fe200078ec0ff */
[----:B------:R-:W-:Y:S02]  /*4e90*/  IMAD.MOV R4, RZ, RZ, -R0 ;  /* 0x000000ffff047224 */ /* 0x000fe400078e0a00 */
[----:B------:R-:W-:Y:S02]  /*4ea0*/  IMAD R3, R66, R0, R3 ;  /* 0x0000000042037224 */ /* 0x000fe400078e0203 */
[----:B----4-:R-:W-:-:S02]  /*4eb0*/  IMAD R0, R4, R26, R15 ;  /* 0x0000001a04007224 */ /* 0x010fc400078e020f */
[----:B------:R-:W-:Y:S02]  /*4ec0*/  @P0 IMAD R22, R21, R14, R18 ;  /* 0x0000000e15160224 */ /* 0x000fe400078e0212 */
[----:B------:R-:W-:Y:S02]  /*4ed0*/  IMAD.MOV.U32 R4, RZ, RZ, 0x1 ;  /* 0x00000001ff047424 */ /* 0x000fe400078e00ff */
[----:B0-----:R-:W-:Y:S02]  /*4ee0*/  IMAD R22, R3, R27, R22 ;  /* 0x0000001b03167224 */ /* 0x001fe400078e0216 */
[----:B------:R-:W-:Y:S01]  /*4ef0*/  IMAD R3, R0, R28, R5 ;  /* 0x0000001c00037224 */ /* 0x000fe200078e0205 */
[----:B------:R-:W-:-:S04]  /*4f00*/  PRMT R0, R4, 0x7610, R0 ;  /* 0x0000761004007816 */ /* 0x000fc80000000000 */
[----:B------:R-:W-:Y:S02]  /*4f10*/  SEL R18, R3, R22, !P0 ;  /* 0x0000001603127207 */ /* 0x000fe40004000000 */
[----:B------:R-:W-:-:S07]  /*4f20*/  SEL R22, R22, R3, !P0 ;  /* 0x0000000316167207 */ /* 0x000fce0004000000 */
.L_x_100:
[----:B------:R-:W-:Y:S01]  /*4f30*/  LOP3.LUT P0, RZ, R0, 0xff, RZ, 0xc0, !PT ;  /* 0x000000ff00ff7812 */ /* 0x000fe2000780c0ff */
[----:B------:R-:W-:Y:S01]  /*4f40*/  USHF.R.U32.HI UR4, URZ, 0x3, UR39 ;  /* 0x000000033f047899 */ /* 0x000fe20008011627 */
[----:B------:R-:W-:-:S03]  /*4f50*/  LOP3.LUT R75, R75, 0x1, RZ, 0x3c, !PT ;  /* 0x000000014b4b7812 */ /* 0x000fc600078e3cff */
[----:B------:R-:W-:-:S04]  /*4f60*/  UIMAD.WIDE.U32 UR4, UR4, 0x24924925, URZ ;  /* 0x24924925040478a5 */ /* 0x000fc8000f8e003f */
[----:B------:R-:W-:-:S04]  /*4f70*/  UIMAD UR39, UR5, -0x38, UR39 ;  /* 0xffffffc8052778a4 */ /* 0x000fc8000f8e0227 */
[----:B------:R-:W-:Y:S08]  /*4f80*/  @P0 BRA `(.L_x_103) ;  /* 0xffffffcc00c80947 */ /* 0x000ff0000383ffff */
[----:B------:R-:W-:Y:S05]  /*4f90*/  EXIT ;  /* 0x000000000000794d */ /* 0x000fea0003800000 */
.L_x_18:
[----:B------:R-:W-:-:S08]  /*4fa0*/  ISETP.NE.AND P0, PT, R9, RZ, PT ;  /* 0x000000ff0900720c */ /* 0x000fd00003f05270 */
[----:B0-----:R-:W0:-:S00]  /*4fb0*/  USETMAXREG.DEALLOC.CTAPOOL 0x28 ;  /* 0x00000028000079c8 */ /* 0x001e0000080e0500 */
[----:B------:R-:W-:Y:S05]  /*4fc0*/  @P0 EXIT ;  /* 0x000000000000094d */ /* 0x000fea0003800000 */
[----:B0-----:R-:W-:Y:S01]  /*4fd0*/  LOP3.LUT P0, RZ, R3, 0xff, RZ, 0xc0, !PT ;  /* 0x000000ff03ff7812 */ /* 0x001fe2000780c0ff */
[----:B------:R-:W-:Y:S02]  /*4fe0*/  IMAD.MOV.U32 R3, RZ, RZ, 0x1 ;  /* 0x00000001ff037424 */ /* 0x000fe400078e00ff */
[----:B------:R-:W-:-:S10]  /*4ff0*/  IMAD.MOV.U32 R8, RZ, RZ, RZ ;  /* 0x000000ffff087224 */ /* 0x000fd400078e00ff */
[----:B------:R-:W-:Y:S05]  /*5000*/  @!P0 BRA `(.L_x_104) ;  /* 0x0000000c002c8947 */ /* 0x000fea0003800000 */
[----:B------:R-:W0:Y:S01]  /*5010*/  S2R R12, SR_CgaCtaId ;  /* 0x00000000000c7919 */ /* 0x000e220000008800 */
[----:B------:R-:W-:Y:S01]  /*5020*/  LOP3.LUT P0, RZ, R4, 0x1f, RZ, 0xc0, !PT ;  /* 0x0000001f04ff7812 */ /* 0x000fe2000780c0ff */
[----:B------:R-:W-:Y:S01]  /*5030*/  ULDC UR5, c[0x0][0x658] ;  /* 0x0001960000057ab9 */ /* 0x000fe20000000800 */
[----:B------:R-:W-:Y:S01]  /*5040*/  UMOV UR6, 0xffffffff ;  /* 0xffffffff00067882 */ /* 0x000fe20000000000 */
[----:B------:R-:W-:Y:S01]  /*5050*/  BSSY B0, `(.L_x_104) ;  /* 0x00000c6000007945 */ /* 0x000fe20003800000 */
[----:B------:R-:W-:Y:S01]  /*5060*/  USHF.L.U32 UR6, UR6, UR5, URZ ;  /* 0x0000000506067299 */ /* 0x000fe2000800063f */
[C---:B------:R-:W-:Y:S01]  /*5070*/  ISETP.NE.AND P2, PT, R5.reuse, RZ, PT ;  /* 0x000000ff0500720c */ /* 0x040fe20003f45270 */
[----:B------:R-:W-:Y:S01]  /*5080*/  IMAD.MOV.U32 R10, RZ, RZ, 0x1 ;  /* 0x00000001ff0a7424 */ /* 0x000fe200078e00ff */
[----:B------:R-:W-:Y:S01]  /*5090*/  ISETP.NE.OR P0, PT, R5, RZ, !P0 ;  /* 0x000000ff0500720c */ /* 0x000fe20004705670 */
[----:B------:R-:W-:Y:S01]  /*50a0*/  IMAD.MOV.U32 R3, RZ, RZ, 0x1 ;  /* 0x00000001ff037424 */ /* 0x000fe200078e00ff */
[----:B------:R-:W-:Y:S01]  /*50b0*/  LOP3.LUT R9, R23, 0x2, RZ, 0xfc, !PT ;  /* 0x0000000217097812 */ /* 0x000fe200078efcff */
[----:B------:R-:W-:Y:S01]  /*50c0*/  IMAD.MOV.U32 R8, RZ, RZ, RZ ;  /* 0x000000ffff087224 */ /* 0x000fe200078e00ff */
[----:B------:R-:W-:Y:S01]  /*50d0*/  ULDC UR4, c[0x0][0x600] ;  /* 0x0001800000047ab9 */ /* 0x000fe20000000800 */
[----:B------:R-:W-:Y:S01]  /*50e0*/  UMOV UR7, 0x1 ;  /* 0x0000000100077882 */ /* 0x000fe20000000000 */
[----:B------:R-:W-:-:S02]  /*50f0*/  UIADD3 UR19, UR40, 0x1, URZ ;  /* 0x0000000128137890 */ /* 0x000fc4000fffe03f */
[----:B------:R-:W-:Y:S02]  /*5100*/  UIADD3 UR15, UR4, -0x1, URZ ;  /* 0xffffffff040f7890 */ /* 0x000fe4000fffe03f */
[----:B------:R-:W-:Y:S02]  /*5110*/  USHF.L.U32 UR17, UR7, UR5, URZ ;  /* 0x0000000507117299 */ /* 0x000fe4000800063f */
[----:B------:R-:W-:Y:S01]  /*5120*/  ULOP3.LUT UR16, URZ, UR6, URZ, 0x33, !UPT ;  /* 0x000000063f107292 */ /* 0x000fe2000f8e333f */
[----:B------:R-:W-:Y:S01]  /*5130*/  ULDC.64 UR20, c[0x0][0x198] ;  /* 0x0000660000147ab9 */ /* 0x000fe20000000a00 */
[C---:B0-----:R-:W-:Y:S02]  /*5140*/  IMAD.SHL.U32 R11, R12.reuse, 0x20, RZ ;  /* 0x000000200c0b7824 */ /* 0x041fe400078e00ff */
[----:B------:R-:W-:-:S03]  /*5150*/  IMAD.SHL.U32 R12, R12, 0x200, RZ ;  /* 0x000002000c0c7824 */ /* 0x000fc600078e00ff */
[----:B------:R-:W-:Y:S02]  /*5160*/  LOP3.LUT R11, R11, 0x20, RZ, 0xc0, !PT ;  /* 0x000000200b0b7812 */ /* 0x000fe400078ec0ff */
[----:B------:R-:W-:-:S07]  /*5170*/  LOP3.LUT R12, R12, 0x200, RZ, 0xc0, !PT ;  /* 0x000002000c0c7812 */ /* 0x000fce00078ec0ff */
.L_x_116:
[----:B------:R-:W-:-:S03]  /*5180*/  UMOV UR4, 0xffffffff ;  /* 0xffffffff00047882 */ /* 0x000fc60000000000 */
[----:B------:R-:W-:Y:S05]  /*5190*/  BRA.DIV UR4, `(.L_x_105) ;  /* 0x0000002e04347947 */ /* 0x000fea000b800000 */
[----:B------:R-:W-:-:S13]  /*51a0*/  ELECT P6, URZ, PT ;  /* 0x00000000003f782f */ /* 0x000fda00038c0000 */
.L_x_181:
[----:B------:R-:W0:Y:S01]  /*51b0*/  LDC R4, c[0x0][0x28c] ;  /* 0x0000a300ff047b82 */ /* 0x000e220000000800 */
[----:B------:R-:W-:Y:S01]  /*51c0*/  BSSY B1, `(.L_x_106) ;  /* 0x0000039000017945 */ /* 0x000fe20003800000 */
[----:B0-----:R-:W-:-:S13]  /*51d0*/  ISETP.LT.OR P6, PT, R4, 0x1, !P6 ;  /* 0x000000010400780c */ /* 0x001fda00077c1670 */
[----:B------:R-:W-:Y:S05]  /*51e0*/  @P6 BRA `(.L_x_107) ;  /* 0x0000000000d86947 */ /* 0x000fea0003800000 */
[----:B------:R-:W-:Y:S02]  /*51f0*/  IMAD R18, R18, 0x40, R11 ;  /* 0x0000004012127824 */ /* 0x000fe400078e020b */
[----:B------:R-:W-:Y:S02]  /*5200*/  IMAD.SHL.U32 R22, R22, 0x40, RZ ;  /* 0x0000004016167824 */ /* 0x000fe400078e00ff */
[----:B------:R-:W-:Y:S02]  /*5210*/  IMAD.MOV.U32 R15, RZ, RZ, RZ ;  /* 0x000000ffff0f7224 */ /* 0x000fe400078e00ff */
[----:B------:R-:W-:Y:S02]  /*5220*/  IMAD.U32 R20, RZ, RZ, UR19 ;  /* 0x00000013ff147e24 */ /* 0x000fe4000f8e00ff */
[----:B------:R-:W-:Y:S02]  /*5230*/  IMAD.MOV.U32 R4, RZ, RZ, R3 ;  /* 0x000000ffff047224 */ /* 0x000fe400078e0003 */
[----:B------:R-:W-:-:S07]  /*5240*/  IMAD.MOV.U32 R5, RZ, RZ, R8 ;  /* 0x000000ffff057224 */ /* 0x000fce00078e0008 */
.L_x_111:
[----:B------:R-:W0:Y:S01]  /*5250*/  S2R R7, SR_CgaCtaId ;  /* 0x0000000000077919 */ /* 0x000e220000008800 */
[----:B------:R-:W-:-:S04]  /*5260*/  MOV R6, 0x400 ;  /* 0x0000040000067802 */ /* 0x000fc80000000f00 */
[----:B0-----:R-:W-:Y:S02]  /*5270*/  LEA R14, R7, R6, 0x18 ;  /* 0x00000006070e7211 */ /* 0x001fe400078ec0ff */
[----:B------:R-:W-:Y:S01]  /*5280*/  SHF.L.U32 R6, R4, 0x1f, RZ ;  /* 0x0000001f04067819 */ /* 0x000fe200000006ff */
[----:B------:R-:W0:Y:S02]  /*5290*/  @!P2 LDC R7, c[0x0][0x500] ;  /* 0x00014000ff07ab82 */ /* 0x000e240000000800 */
[----:B------:R-:W-:-:S04]  /*52a0*/  IMAD R13, R5, 0x8, R14 ;  /* 0x00000008050d7824 */ /* 0x000fc800078e020e */
[----:B------:R-:W1:Y:S02]  /*52b0*/  SYNCS.PHASECHK.TRANS64.TRYWAIT P1, [R13+URZ+0x1c0], R6 ;  /* 0x0001c0060d0075a7 */ /* 0x000e64000802017f */
[----:B-1----:R-:W-:Y:S05]  /*52c0*/  @!P1 BRA `(.L_x_108) ;  /* 0x0000002c00089947 */ /* 0x002fea0003800000 */
.L_x_182:
[----:B-1----:R-:W-:Y:S01]  /*52d0*/  PRMT R6, R9, 0x9910, RZ ;  /* 0x0000991009067816 */ /* 0x002fe200000000ff */
[----:B0-----:R0:W-:Y:S03]  /*52e0*/  @!P2 SYNCS.ARRIVE.TRANS64 RZ, [R13+URZ], R7 ;  /* 0x000000070dffa9a7 */ /* 0x0011e6000800003f */
[----:B------:R-:W-:-:S13]  /*52f0*/  ISETP.NE.AND P1, PT, R6, 0x2, PT ;  /* 0x000000020600780c */ /* 0x000fda0003f25270 */
[----:B0-----:R-:W-:Y:S05]  /*5300*/  @P1 BRA `(.L_x_109) ;  /* 0x0000000000041947 */ /* 0x001fea0003800000 */
[----:B------:R-:W-:Y:S01]  /*5310*/  BPT.TRAP 0x1 ;  /* 0x000000040000795c */ /* 0x000fe20000300000 */
.L_x_109:
[----:B------:R-:W-:Y:S05]  /*5320*/  @P0 BRA `(.L_x_110) ;  /* 0x0000000000040947 */ /* 0x000fea0003800000 */
[----:B------:R-:W-:Y:S01]  /*5330*/  BPT.TRAP 0x1 ;  /* 0x000000040000795c */ /* 0x000fe20000300000 */
.L_x_110:
[----:B------:R-:W-:Y:S01]  /*5340*/  IMAD R6, R5, 0x400, R12 ;  /* 0x0000040005067824 */ /* 0x000fe200078e020c */
[----:B------:R-:W-:Y:S01]  /*5350*/  R2UR UR9, R13 ;  /* 0x000000000d0972ca */ /* 0x000fe200000e0000 */
[--C-:B------:R-:W-:Y:S01]  /*5360*/  IMAD R7, R5, 0x800, R14.reuse ;  /* 0x0000080005077824 */ /* 0x100fe200078e020e */
[----:B------:R-:W-:Y:S01]  /*5370*/  UIADD3 UR4, UP0, UR20, 0xf0, URZ ;  /* 0x000000f014047890 */ /* 0x000fe2000ff1e03f */
[----:B------:R-:W-:Y:S01]  /*5380*/  IMAD R6, R6, 0x2, R14 ;  /* 0x0000000206067824 */ /* 0x000fe200078e020e */
[----:B------:R-:W-:Y:S01]  /*5390*/  R2UR UR11, R22 ;  /* 0x00000000160b72ca */ /* 0x000fe200000e0000 */
[----:B------:R-:W-:Y:S01]  /*53a0*/  VIADD R20, R20, 0xffffffff ;  /* 0xffffffff14147836 */ /* 0x000fe20000000000 */
[----:B------:R-:W-:Y:S01]  /*53b0*/  R2UR UR5, R7 ;  /* 0x00000000070572ca */ /* 0x000fe200000e0000 */
[----:B------:R-:W-:Y:S01]  /*53c0*/  UIADD3 UR22, UP1, UR20, 0x1f0, URZ ;  /* 0x000001f014167890 */ /* 0x000fe2000ff3e03f */
[----:B------:R-:W-:Y:S01]  /*53d0*/  R2UR UR8, R6 ;  /* 0x00000000060872ca */ /* 0x000fe200000e0000 */
[----:B------:R-:W-:Y:S01]  /*53e0*/  VIADD R5, R5, 0x1 ;  /* 0x0000000105057836 */ /* 0x000fe20000000000 */
[----:B------:R-:W-:Y:S01]  /*53f0*/  R2UR UR10, R15 ;  /* 0x000000000f0a72ca */ /* 0x000fe200000e0000 */
[----:B------:R-:W-:Y:S01]  /*5400*/  UIADD3.X UR23, URZ, UR21, URZ, UP1, !UPT ;  /* 0x000000153f177290 */ /* 0x000fe20008ffe43f */
[----:B------:R-:W-:Y:S01]  /*5410*/  R2UR UR12, R19 ;  /* 0x00000000130c72ca */ /* 0x000fe200000e0000 */
[----:B------:R-:W-:Y:S01]  /*5420*/  UMOV UR6, 0x0 ;  /* 0x0000000000067882 */ /* 0x000fe20000000000 */
[----:B------:R-:W-:Y:S01]  /*5430*/  R2UR UR18, R18 ;  /* 0x00000000121272ca */ /* 0x000fe200000e0000 */
[----:B------:R-:W-:Y:S01]  /*5440*/  UMOV UR7, 0x10000000 ;  /* 0x1000000000077882 */ /* 0x000fe20000000000 */
[----:B------:R-:W-:Y:S01]  /*5450*/  ISETP.GT.AND P3, PT, R20, 0x1, PT ;  /* 0x000000011400780c */ /* 0x000fe20003f64270 */
[----:B------:R-:W-:Y:S01]  /*5460*/  UMOV UR24, 0x30000 ;  /* 0x0003000000187882 */ /* 0x000fe20000000000 */
[----:B------:R-:W-:Y:S01]  /*5470*/  ISETP.NE.AND P1, PT, R5, 0x38, PT ;  /* 0x000000380500780c */ /* 0x000fe20003f25270 */
[----:B------:R-:W-:Y:S01]  /*5480*/  UIADD3 UR13, UR5, 0x480, URZ ;  /* 0x00000480050d7890 */ /* 0x000fe2000fffe03f */
[----:B------:R-:W-:Y:S01]  /*5490*/  VIADD R15, R15, 0x10 ;  /* 0x000000100f0f7836 */ /* 0x000fe20000000000 */
[----:B------:R-:W-:Y:S01]  /*54a0*/  UIADD3.X UR5, URZ, UR21, URZ, UP0, !UPT ;  /* 0x000000153f057290 */ /* 0x000fe200087fe43f */
[----:B------:R-:W-:Y:S01]  /*54b0*/  SEL R7, RZ, 0x1, P1 ;  /* 0x00000001ff077807 */ /* 0x000fe20000800000 */
[----:B------:R-:W-:Y:S01]  /*54c0*/  UIADD3 UR14, UR8, 0x1c480, URZ ;  /* 0x0001c480080e7890 */ /* 0x000fe2000fffe03f */
[----:B------:R-:W-:-:S02]  /*54d0*/  SEL R5, R5, RZ, P1 ;  /* 0x000000ff05057207 */ /* 0x000fc40000800000 */
[----:B------:R-:W-:Y:S01]  /*54e0*/  UMOV UR8, UR13 ;  /* 0x0000000d00087c82 */ /* 0x000fe20008000000 */
[----:B------:R-:W-:-:S03]  /*54f0*/  LOP3.LUT R4, R4, R7, RZ, 0x3c, !PT ;  /* 0x0000000704047212 */ /* 0x000fc600078e3cff */
[----:B------:R0:W-:Y:S02]  /*5500*/  UTMALDG.3D [UR8], [UR4], desc[UR6] ;  /* 0x00000608040075b4 */ /* 0x0001e40008011000 */
[----:B0-----:R-:W-:Y:S01]  /*5510*/  UMOV UR8, UR14 ;  /* 0x0000000e00087c82 */ /* 0x001fe20008000000 */
[----:B------:R-:W-:Y:S02]  /*5520*/  UMOV UR11, UR18 ;  /* 0x00000012000b7c82 */ /* 0x000fe40008000000 */
[----:B------:R0:W-:Y:S02]  /*5530*/  UTMALDG.3D.MULTICAST [UR8], [UR22], UR24, desc[UR6] ;  /* 0x00000608160073b4 */ /* 0x0001e40008011818 */
[----:B0-----:R-:W-:Y:S05]  /*5540*/  @P3 BRA `(.L_x_111) ;  /* 0xfffffffc00403947 */ /* 0x001fea000383ffff */
.L_x_107:
[----:B------:R-:W-:Y:S05]  /*5550*/  BSYNC B1 ;  /* 0x0000000000017941 */ /* 0x000fea0003800000 */
.L_x_106:
[----:B------:R-:W2:Y:S01]  /*5560*/  LDL.64 R24, [R1] ;  /* 0x0000000001187983 */ /* 0x000ea20000100a00 */
[----:B------:R-:W-:Y:S01]  /*5570*/  LOP3.LUT P4, RZ, R10, 0xff, RZ, 0xc0, !PT ;  /* 0x000000ff0aff7812 */ /* 0x000fe2000788c0ff */
[----:B------:R-:W-:Y:S01]  /*5580*/  VIADD R7, R8, UR40 ;  /* 0x0000002808077c36 */ /* 0x000fe20008000000 */
[----:B------:R-:W-:Y:S01]  /*5590*/  ULDC.64 UR4, c[0x0][0x650] ;  /* 0x0001940000047ab9 */ /* 0x000fe20000000a00 */
[----:B------:R-:W-:Y:S01]  /*55a0*/  IMAD.U32 R6, RZ, RZ, UR40 ;  /* 0x00000028ff067e24 */ /* 0x000fe2000f8e00ff */
[----:B------:R-:W-:Y:S01]  /*55b0*/  UISETP.GE.U32.AND UP0, UPT, UR40, 0x38, UPT ;  /* 0x000000382800788c */ /* 0x000fe2000bf06070 */
[----:B------:R-:W-:Y:S01]  /*55c0*/  BSSY B1, `(.L_x_112) ;  /* 0x000006c000017945 */ /* 0x000fe20003800000 */
[----:B------:R-:W-:Y:S01]  /*55d0*/  ISETP.GT.U32.AND P1, PT, R7, 0x37, PT ;  /* 0x000000370700780c */ /* 0x000fe20003f24070 */
[----:B------:R-:W-:Y:S01]  /*55e0*/  IMAD.MOV.U32 R22, RZ, RZ, -0x1 ;  /* 0xffffffffff167424 */ /* 0x000fe200078e00ff */
[----:B------:R-:W-:Y:S01]  /*55f0*/  PRMT R10, RZ, 0x7610, R10 ;  /* 0x00007610ff0a7816 */ /* 0x000fe2000000000a */
[----:B------:R-:W-:Y:S01]  /*5600*/  IMAD.MOV.U32 R18, RZ, RZ, -0x1 ;  /* 0xffffffffff127424 */ /* 0x000fe200078e00ff */
[----:B------:R-:W-:Y:S01]  /*5610*/  ISETP.LT.U32.AND P1, PT, R6, 0x38, P1 ;  /* 0x000000380600780c */ /* 0x000fe20000f21070 */
[----:B------:R-:W-:Y:S01]  /*5620*/  IMAD.MOV.U32 R19, RZ, RZ, -0x1 ;  /* 0xffffffffff137424 */ /* 0x000fe200078e00ff */
[----:B------:R-:W-:Y:S01]  /*5630*/  PLOP3.LUT P3, PT, PT, PT, UP0, 0x80, 0x0 ;  /* 0x000000000000781c */ /* 0x000fe20003f6f008 */
[----:B------:R-:W0:Y:S01]  /*5640*/  @P4 S2R R5, SR_CgaCtaId ;  /* 0x0000000000054919 */ /* 0x000e220000008800 */
[----:B------:R-:W-:-:S02]  /*5650*/  @P4 MOV R4, 0x400 ;  /* 0x0000040000044802 */ /* 0x000fc40000000f00 */
[----:B------:R-:W-:-:S04]  /*5660*/  SEL R6, RZ, 0x1, !P1 ;  /* 0x00000001ff067807 */ /* 0x000fc80004800000 */
[----:B------:R-:W-:Y:S02]  /*5670*/  LOP3.LUT R3, R3, R6, RZ, 0x3c, !PT ;  /* 0x0000000603037212 */ /* 0x000fe400078e3cff */
[----:B0-----:R-:W-:-:S04]  /*5680*/  @P4 LEA R4, R5, R4, 0x18 ;  /* 0x0000000405044211 */ /* 0x001fc800078ec0ff */
[----:B------:R0:W-:Y:S02]  /*5690*/  @P4 SYNCS.ARRIVE.TRANS64.A1T0 RZ, [R4+URZ+0x3b8], RZ ;  /* 0x0003b8ff04ff49a7 */ /* 0x0001e4000810003f */
[----:B0-----:R-:W-:-:S05]  /*56a0*/  SHF.R.U32.HI R4, RZ, 0x3, R7 ;  /* 0x00000003ff047819 */ /* 0x001fca0000011607 */
[----:B------:R-:W-:-:S04]  /*56b0*/  IMAD.WIDE.U32 R4, R4, 0x24924925, RZ ;  /* 0x2492492504047825 */ /* 0x000fc800078e00ff */
[----:B------:R-:W-:Y:S01]  /*56c0*/  IMAD R8, R5, -0x38, R7 ;  /* 0xffffffc805087824 */ /* 0x000fe200078e0207 */
[----:B------:R-:W-:Y:S02]  /*56d0*/  @P3 LOP3.LUT R3, R3, 0x1, R5, 0x78, !PT ;  /* 0x0000000103033812 */ /* 0x000fe400078e7805 */
[----:B------:R-:W-:Y:S02]  /*56e0*/  PRMT R4, RZ, 0x7610, R4 ;  /* 0x00007610ff047816 */ /* 0x000fe40000000004 */
[----:B--2---:R-:W-:-:S04]  /*56f0*/  IADD3 R16, P4, R16, R24, RZ ;  /* 0x0000001810107210 */ /* 0x004fc80007f9e0ff */
[----:B------:R-:W-:Y:S01]  /*5700*/  ISETP.GE.U32.AND P1, PT, R16, UR4, PT ;  /* 0x0000000410007c0c */ /* 0x000fe2000bf26070 */
[----:B------:R-:W-:-:S05]  /*5710*/  IMAD.X R17, R17, 0x1, R0, P4 ;  /* 0x0000000111117824 */ /* 0x000fca00020e0600 */
[----:B------:R-:W-:-:S13]  /*5720*/  ISETP.GE.U32.AND.EX P1, PT, R17, UR5, PT, P1 ;  /* 0x0000000511007c0c */ /* 0x000fda000bf26110 */
[----:B------:R-:W-:Y:S05]  /*5730*/  @P1 BRA `(.L_x_113) ;  /* 0x0000000400501947 */ /* 0x000fea0003800000 */
[----:B------:R-:W0:Y:S01]  /*5740*/  S2R R13, SR_CTAID.X ;  /* 0x00000000000d7919 */ /* 0x000e220000002500 */
[----:B------:R-:W-:Y:S01]  /*5750*/  ULDC.64 UR4, c[0x0][0x628] ;  /* 0x00018a0000047ab9 */ /* 0x000fe20000000a00 */
[----:B------:R-:W-:Y:S01]  /*5760*/  ULDC UR7, c[0x0][0x630] ;  /* 0x00018c0000077ab9 */ /* 0x000fe20000000800 */
[----:B------:R-:W-:Y:S01]  /*5770*/  ISETP.NE.U32.AND P1, PT, RZ, UR4, PT ;  /* 0x00000004ff007c0c */ /* 0x000fe2000bf25070 */
[----:B------:R-:W1:Y:S01]  /*5780*/  S2R R14, SR_CTAID.Y ;  /* 0x00000000000e7919 */ /* 0x000e620000002600 */
[----:B------:R-:W-:Y:S01]  /*5790*/  ULDC UR8, c[0x0][0x150] ;  /* 0x0000540000087ab9 */ /* 0x000fe20000000800 */
[----:B------:R-:W-:Y:S01]  /*57a0*/  IMAD.MOV.U32 R4, RZ, RZ, R16 ;  /* 0x000000ffff047224 */ /* 0x000fe200078e0010 */
[----:B------:R-:W-:Y:S01]  /*57b0*/  ISETP.NE.AND.EX P1, PT, RZ, UR5, PT, P1 ;  /* 0x00000005ff007c0c */ /* 0x000fe2000bf25310 */
[----:B------:R-:W-:Y:S01]  /*57c0*/  IMAD.MOV.U32 R5, RZ, RZ, R17 ;  /* 0x000000ffff057224 */ /* 0x000fe200078e0011 */
[----:B0-----:R-:W-:-:S11]  /*57d0*/  I2FP.F32.U32 R18, R13 ;  /* 0x0000000d00127245 */ /* 0x001fd60000201000 */
[----:B------:R-:W-:Y:S05]  /*57e0*/  @!P1 BRA `(.L_x_114) ;  /* 0x0000000000289947 */ /* 0x000fea0003800000 */
[----:B------:R-:W-:Y:S02]  /*57f0*/  ULDC UR6, c[0x0][0x634] ;  /* 0x00018d0000067ab9 */ /* 0x000fe40000000800 */
[----:B------:R-:W-:-:S05]  /*5800*/  IADD3 R5, P1, R16, UR6, RZ ;  /* 0x0000000610057c10 */ /* 0x000fca000ff3e0ff */
[----:B------:R-:W-:-:S04]  /*5810*/  IMAD.X R15, RZ, RZ, R17, P1 ;  /* 0x000000ffff0f7224 */ /* 0x000fc800008e0611 */
[----:B------:R-:W-:-:S04]  /*5820*/  IMAD.WIDE.U32 R6, R15, UR4, RZ ;  /* 0x000000040f067c25 */ /* 0x000fc8000f8e00ff */
[----:B------:R-:W-:-:S04]  /*5830*/  IMAD.WIDE.U32 R6, P1, R5, UR5, R6 ;  /* 0x0000000505067c25 */ /* 0x000fc8000f820006 */
[----:B------:R-:W-:-:S04]  /*5840*/  IMAD.WIDE.U32 R4, R5, UR4, RZ ;  /* 0x0000000405047c25 */ /* 0x000fc8000f8e00ff */
[----:B------:R-:W-:Y:S01]  /*5850*/  IMAD.MOV.U32 R4, RZ, RZ, R7 ;  /* 0x000000ffff047224 */ /* 0x000fe200078e0007 */
[----:B------:R-:W-:Y:S01]  /*5860*/  IADD3 RZ, P3, R5, R6, RZ ;  /* 0x0000000605ff7210 */ /* 0x000fe20007f7e0ff */
[----:B------:R-:W-:-:S04]  /*5870*/  IMAD.X R5, RZ, RZ, RZ, P1 ;  /* 0x000000ffff057224 */ /* 0x000fc800008e06ff */
[----:B------:R-:W-:-:S08]  /*5880*/  IMAD.WIDE.U32.X R4, R15, UR5, R4, P3 ;  /* 0x000000050f047c25 */ /* 0x000fd000098e0404 */
.L_x_114:
[--C-:B------:R-:W-:Y:S01]  /*5890*/  SHF.R.U64 R19, R4, UR7, R5.reuse ;  /* 0x0000000704137c19 */ /* 0x100fe20008001205 */
[----:B------:R-:W-:Y:S01]  /*58a0*/  FMUL R18, R18, UR8 ;  /* 0x0000000812127c20 */ /* 0x000fe20008400000 */
[----:B------:R-:W-:Y:S01]  /*58b0*/  SHF.R.U32.HI R4, RZ, UR7, R5 ;  /* 0x00000007ff047c19 */ /* 0x000fe20008011605 */
[----:B------:R-:W0:Y:S01]  /*58c0*/  LDC R6, c[0x0][0x144] ;  /* 0x00005100ff067b82 */ /* 0x000e220000000800 */
[----:B------:R-:W-:Y:S01]  /*58d0*/  IADD3 R5, P1, RZ, -R19, RZ ;  /* 0x80000013ff057210 */ /* 0x000fe20007f3e0ff */
[----:B------:R-:W-:Y:S01]  /*58e0*/  ULDC UR6, c[0x0][0x154] ;  /* 0x0000550000067ab9 */ /* 0x000fe20000000800 */
[----:B-1----:R-:W-:Y:S01]  /*58f0*/  I2FP.F32.U32 R7, R14 ;  /* 0x0000000e00077245 */ /* 0x002fe20000201000 */
[----:B------:R-:W1:Y:S01]  /*5900*/  F2I.U32.TRUNC.NTZ R18, R18 ;  /* 0x0000001200127305 */ /* 0x000e62000020f000 */
[----:B------:R-:W-:Y:S01]  /*5910*/  ULDC.64 UR4, c[0x0][0x620] ;  /* 0x0001880000047ab9 */ /* 0x000fe20000000a00 */
[----:B------:R-:W-:Y:S01]  /*5920*/  IMAD.X R4, RZ, RZ, ~R4, P1 ;  /* 0x000000ffff047224 */ /* 0x000fe200008e0e04 */
[----:B------:R-:W-:Y:S01]  /*5930*/  ISETP.NE.AND P4, PT, R2, 0x1, PT ;  /* 0x000000010200780c */ /* 0x000fe20003f85270 */
[----:B------:R-:W-:Y:S01]  /*5940*/  FMUL R20, R7, UR6 ;  /* 0x0000000607147c20 */ /* 0x000fe20008400000 */
[----:B------:R-:W2:Y:S01]  /*5950*/  LDC R21, c[0x0][0x148] ;  /* 0x00005200ff157b82 */ /* 0x000ea20000000800 */
[----:B------:R-:W-:Y:S01]  /*5960*/  IMAD R4, R4, UR4, RZ ;  /* 0x0000000404047c24 */ /* 0x000fe2000f8e02ff */
[----:B------:R-:W-:-:S02]  /*5970*/  ULDC.64 UR6, c[0x0][0x640] ;  /* 0x0001900000067ab9 */ /* 0x000fc40000000a00 */
[----:B------:R-:W-:Y:S01]  /*5980*/  ISETP.NE.U32.AND P1, PT, RZ, UR6, PT ;  /* 0x00000006ff007c0c */ /* 0x000fe2000bf25070 */
[----:B------:R-:W3:Y:S01]  /*5990*/  F2I.U32.TRUNC.NTZ R20, R20 ;  /* 0x0000001400147305 */ /* 0x000ee2000020f000 */
[C---:B------:R-:W-:Y:S02]  /*59a0*/  IMAD R7, R5.reuse, UR5, R4 ;  /* 0x0000000505077c24 */ /* 0x040fe4000f8e0204 */
[----:B------:R-:W-:Y:S01]  /*59b0*/  IMAD.WIDE.U32 R4, R5, UR4, R16 ;  /* 0x0000000405047c25 */ /* 0x000fe2000f8e0010 */
[----:B------:R-:W-:Y:S01]  /*59c0*/  ULDC UR4, c[0x0][0x618] ;  /* 0x0001860000047ab9 */ /* 0x000fe20000000800 */
[----:B------:R-:W-:Y:S02]  /*59d0*/  ISETP.NE.AND.EX P1, PT, RZ, UR7, PT, P1 ;  /* 0x00000007ff007c0c */ /* 0x000fe4000bf25310 */
[----:B------:R-:W-:Y:S02]  /*59e0*/  IMAD.IADD R5, R5, 0x1, R7 ;  /* 0x0000000105057824 */ /* 0x000fe400078e0207 */
[----:B-1----:R-:W-:-:S03]  /*59f0*/  IMAD.MOV R18, RZ, RZ, -R18 ;  /* 0x000000ffff127224 */ /* 0x002fc600078e0a12 */
[----:B------:R-:W-:Y:S01]  /*5a00*/  SHF.R.U64 R15, R4, UR4, R5 ;  /* 0x00000004040f7c19 */ /* 0x000fe20008001205 */
[----:B0-----:R-:W-:Y:S01]  /*5a10*/  IMAD R13, R6, R18, R13 ;  /* 0x00000012060d7224 */ /* 0x001fe200078e020d */
[----:B------:R-:W-:Y:S01]  /*5a20*/  SHF.R.U32.HI R4, RZ, UR4, R5 ;  /* 0x00000004ff047c19 */ /* 0x000fe20008011605 */
[----:B------:R-:W-:Y:S01]  /*5a30*/  ULDC UR4, c[0x0][0x608] ;  /* 0x0001820000047ab9 */ /* 0x000fe20000000800 */
[----:B---3--:R-:W-:Y:S02]  /*5a40*/  IMAD.MOV R6, RZ, RZ, -R20 ;  /* 0x000000ffff067224 */ /* 0x008fe400078e0a14 */
[--C-:B------:R-:W-:Y:S02]  /*5a50*/  SHF.R.U64 R18, R15, UR4, R4.reuse ;  /* 0x000000040f127c19 */ /* 0x100fe40008001204 */
[----:B------:R-:W-:Y:S01]  /*5a60*/  SHF.R.U32.HI R5, RZ, UR4, R4 ;  /* 0x00000004ff057c19 */ /* 0x000fe20008011604 */
[----:B------:R-:W-:Y:S01]  /*5a70*/  ULDC UR4, c[0x0][0x658] ;  /* 0x0001960000047ab9 */ /* 0x000fe20000000800 */
[----:B--2---:R-:W-:-:S02]  /*5a80*/  @P4 IMAD R13, R21, R6, R14 ;  /* 0x00000006150d4224 */ /* 0x004fc400078e020e */
[--C-:B------:R-:W-:Y:S02]  /*5a90*/  SHF.R.U64 R14, R18, UR4, R5.reuse ;  /* 0x00000004120e7c19 */ /* 0x100fe40008001205 */
[----:B------:R-:W-:-:S03]  /*5aa0*/  SHF.R.U32.HI R21, RZ, UR4, R5 ;  /* 0x00000004ff157c19 */ /* 0x000fc60008011605 */
[----:B------:R-:W-:Y:S02]  /*5ab0*/  IMAD.MOV.U32 R6, RZ, RZ, R14 ;  /* 0x000000ffff067224 */ /* 0x000fe400078e000e */
[----:B------:R-:W-:Y:S01]  /*5ac0*/  IMAD.MOV.U32 R5, RZ, RZ, R21 ;  /* 0x000000ffff057224 */ /* 0x000fe200078e0015 */
[----:B------:R-:W-:Y:S06]  /*5ad0*/  @!P1 BRA `(.L_x_115) ;  /* 0x00000000002c9947 */ /* 0x000fec0003800000 */
        /* <DEDUP_REMOVED lines=9> */
[----:B------:R-:W-:-:S04]  /*5b70*/  IMAD.WIDE.U32.X R4, R21, UR7, R4, P3 ;  /* 0x0000000715047c25 */ /* 0x000fc800098e0404 */
[----:B------:R-:W-:-:S07]  /*5b80*/  IMAD.MOV.U32 R6, RZ, RZ, R4 ;  /* 0x000000ffff067224 */ /* 0x000fce00078e0004 */
.L_x_115:
[----:B------:R-:W-:Y:S01]  /*5b90*/  ULDC UR4, c[0x0][0x648] ;  /* 0x0001920000047ab9 */ /* 0x000fe20000000800 */
[----:B------:R-:W-:Y:S01]  /*5ba0*/  LOP3.LUT R4, R18, UR16, RZ, 0xc0, !PT ;  /* 0x0000001012047c12 */ /* 0x000fe2000f8ec0ff */
[----:B------:R-:W-:Y:S01]  /*5bb0*/  ULDC UR5, c[0x0][0x610] ;  /* 0x0001840000057ab9 */ /* 0x000fe20000000800 */
[----:B------:R-:W-:Y:S01]  /*5bc0*/  SHF.R.U64 R5, R6, UR4, R5 ;  /* 0x0000000406057c19 */ /* 0x000fe20008001205 */
[----:B------:R-:W-:Y:S01]  /*5bd0*/  ULDC UR4, c[0x0][0x638] ;  /* 0x00018e0000047ab9 */ /* 0x000fe20000000800 */
[----:B------:R-:W-:-:S03]  /*5be0*/  LOP3.LUT R15, R15, UR15, RZ, 0xc0, !PT ;  /* 0x0000000f0f0f7c12 */ /* 0x000fc6000f8ec0ff */
[----:B------:R-:W-:Y:S02]  /*5bf0*/  IMAD.MOV R7, RZ, RZ, -R5 ;  /* 0x000000ffff077224 */ /* 0x000fe400078e0a05 */
[----:B------:R-:W-:Y:S02]  /*5c00*/  IMAD R4, R5, UR17, R4 ;  /* 0x0000001105047c24 */ /* 0x000fe4000f8e0204 */
[----:B------:R-:W-:Y:S01]  /*5c10*/  IMAD R14, R7, UR4, R14 ;  /* 0x00000004070e7c24 */ /* 0x000fe2000f8e020e */
[----:B------:R-:W-:Y:S01]  /*5c20*/  ULDC UR4, c[0x0][0x600] ;  /* 0x0001800000047ab9 */ /* 0x000fe20000000800 */
[----:B------:R-:W-:Y:S02]  /*5c30*/  IMAD R13, R4, UR5, R13 ;  /* 0x00000005040d7c24 */ /* 0x000fe4000f8e020d */
[----:B------:R-:W-:Y:S02]  /*5c40*/  IMAD R14, R14, UR4, R15 ;  /* 0x000000040e0e7c24 */ /* 0x000fe4000f8e020f */
[----:B------:R-:W-:-:S03]  /*5c50*/  IMAD.MOV.U32 R4, RZ, RZ, 0x1 ;  /* 0x00000001ff047424 */ /* 0x000fc600078e00ff */
[----:B------:R-:W-:Y:S02]  /*5c60*/  SEL R18, R14, R13, !P4 ;  /* 0x0000000d0e127207 */ /* 0x000fe40006000000 */
[----:B------:R-:W-:-:S07]  /*5c70*/  SEL R22, R13, R14, !P4 ;  /* 0x0000000e0d167207 */ /* 0x000fce0006000000 */
.L_x_113:
[----:B------:R-:W-:Y:S05]  /*5c80*/  BSYNC B1 ;  /* 0x0000000000017941 */ /* 0x000fea0003800000 */
.L_x_112:
[----:B------:R-:W-:-:S13]  /*5c90*/  LOP3.LUT P1, RZ, R4, 0xff, RZ, 0xc0, !PT ;  /* 0x000000ff04ff7812 */ /* 0x000fda000782c0ff */
[----:B------:R-:W-:Y:S05]  /*5ca0*/  @P1 BRA `(.L_x_116) ;  /* 0xfffffff400341947 */ /* 0x000fea000383ffff */
[----:B------:R-:W-:Y:S05]  /*5cb0*/  BSYNC B0 ;  /* 0x0000000000007941 */ /* 0x000fea0003800000 */
.L_x_104:
[----:B------:R-:W-:-:S03]  /*5cc0*/  UMOV UR4, 0xffffffff ;  /* 0xffffffff00047882 */ /* 0x000fc60000000000 */
[----:B------:R-:W-:Y:S05]  /*5cd0*/  BRA.DIV UR4, `(.L_x_117) ;  /* 0x0000002204987947 */ /* 0x000fea000b800000 */
[----:B------:R-:W-:-:S13]  /*5ce0*/  ELECT P6, URZ, PT ;  /* 0x00000000003f782f */ /* 0x000fda00038c0000 */
.L_x_185:
[----:B------:R-:W-:Y:S04]  /*5cf0*/  BSSY B0, `(.L_x_118) ;  /* 0x00001ff000007945 */ /* 0x000fe80003800000 */
[----:B------:R-:W-:Y:S05]  /*5d00*/  @!P6 BRA `(.L_x_119) ;  /* 0x0000001c00f4e947 */ /* 0x000fea0003800000 */
[----:B------:R-:W-:-:S04]  /*5d10*/  LOP3.LUT R23, R23, 0x2, RZ, 0xfc, !PT ;  /* 0x0000000217177812 */ /* 0x000fc800078efcff */
[----:B------:R-:W-:-:S13]  /*5d20*/  ISETP.NE.AND P0, PT, R23, 0x3, PT ;  /* 0x000000031700780c */ /* 0x000fda0003f05270 */
[----:B------:R-:W-:Y:S05]  /*5d30*/  @!P0 BRA `(.L_x_120) ;  /* 0x0000000000048947 */ /* 0x000fea0003800000 */
[----:B------:R-:W-:Y:S01]  /*5d40*/  BPT.TRAP 0x1 ;  /* 0x000000040000795c */ /* 0x000fe20000300000 */
.L_x_120:
[----:B------:R-:W0:Y:S01]  /*5d50*/  S2R R5, SR_CgaCtaId ;  /* 0x0000000000057919 */ /* 0x000e220000008800 */
[----:B------:R-:W-:Y:S02]  /*5d60*/  MOV R0, 0x400 ;  /* 0x0000040000007802 */ /* 0x000fe40000000f00 */
[----:B------:R-:W-:Y:S02]  /*5d70*/  SHF.L.U32 R2, R3, 0x1f, RZ ;  /* 0x0000001f03027819 */ /* 0x000fe400000006ff */
[----:B0-----:R-:W-:-:S05]  /*5d80*/  LEA R5, R5, R0, 0x18 ;  /* 0x0000000005057211 */ /* 0x001fca00078ec0ff */
[----:B------:R-:W-:-:S04]  /*5d90*/  VIADD R5, R5, 0x1c0 ;  /* 0x000001c005057836 */ /* 0x000fc80000000000 */
[C---:B------:R-:W-:Y:S02]  /*5da0*/  IMAD R7, R8.reuse, 0x8, R5 ;  /* 0x0000000808077824 */ /* 0x040fe400078e0205 */
[----:B------:R-:W-:Y:S02]  /*5db0*/  VIADD R8, R8, 0x1 ;  /* 0x0000000108087836 */ /* 0x000fe40000000000 */
[----:B------:R-:W0:Y:S03]  /*5dc0*/  SYNCS.PHASECHK.TRANS64.TRYWAIT P0, [R7+URZ], R2 ;  /* 0x00000002070075a7 */ /* 0x000e26000800017f */
[----:B------:R-:W-:-:S04]  /*5dd0*/  ISETP.NE.AND P1, PT, R8, 0x38, PT ;  /* 0x000000380800780c */ /* 0x000fc80003f25270 */
[----:B------:R-:W-:Y:S02]  /*5de0*/  SEL R0, RZ, 0x1, P1 ;  /* 0x00000001ff007807 */ /* 0x000fe40000800000 */
[----:B------:R-:W-:Y:S02]  /*5df0*/  SEL R8, R8, RZ, P1 ;  /* 0x000000ff08087207 */ /* 0x000fe40000800000 */
[----:B------:R-:W-:-:S03]  /*5e00*/  LOP3.LUT R9, R3, R0, RZ, 0x3c, !PT ;  /* 0x0000000003097212 */ /* 0x000fc600078e3cff */
[----:B------:R-:W-:Y:S01]  /*5e10*/  IMAD R6, R8, 0x8, R5 ;  /* 0x0000000808067824 */ /* 0x000fe200078e0205 */
[----:B------:R-:W-:Y:S01]  /*5e20*/  SHF.L.U32 R3, R9, 0x1f, RZ ;  /* 0x0000001f09037819 */ /* 0x000fe200000006ff */
[----:B0-----:R-:W-:Y:S06]  /*5e30*/  @!P0 BRA `(.L_x_121) ;  /* 0x0000002000608947 */ /* 0x001fec0003800000 */
.L_x_186:
[----:B------:R-:W1:Y:S01]  /*5e40*/  SYNCS.PHASECHK.TRANS64.TRYWAIT P0, [R6+URZ], R3 ;  /* 0x00000003060075a7 */ /* 0x000e62000800017f */
[----:B------:R-:W-:-:S05]  /*5e50*/  VIADD R0, R8, 0x1 ;  /* 0x0000000108007836 */ /* 0x000fca0000000000 */
[----:B------:R-:W-:-:S04]  /*5e60*/  ISETP.NE.AND P1, PT, R0, 0x38, PT ;  /* 0x000000380000780c */ /* 0x000fc80003f25270 */
[----:B0-----:R-:W-:Y:S02]  /*5e70*/  SEL R2, RZ, 0x1, P1 ;  /* 0x00000001ff027807 */ /* 0x001fe40000800000 */
[----:B------:R-:W-:Y:S02]  /*5e80*/  SEL R0, R0, RZ, P1 ;  /* 0x000000ff00007207 */ /* 0x000fe40000800000 */
[----:B------:R-:W-:-:S03]  /*5e90*/  LOP3.LUT R9, R9, R2, RZ, 0x3c, !PT ;  /* 0x0000000209097212 */ /* 0x000fc600078e3cff */
[----:B------:R-:W-:Y:S01]  /*5ea0*/  IMAD R7, R0, 0x8, R5 ;  /* 0x0000000800077824 */ /* 0x000fe200078e0205 */
[----:B------:R-:W-:Y:S01]  /*5eb0*/  SHF.L.U32 R4, R9, 0x1f, RZ ;  /* 0x0000001f09047819 */ /* 0x000fe200000006ff */
[----:B-1----:R-:W-:Y:S06]  /*5ec0*/  @!P0 BRA `(.L_x_122) ;  /* 0x0000002000508947 */ /* 0x002fec0003800000 */
.L_x_187:
[----:B------:R-:W1:Y:S01]  /*5ed0*/  SYNCS.PHASECHK.TRANS64.TRYWAIT P0, [R7+URZ], R4 ;  /* 0x00000004070075a7 */ /* 0x000e62000800017f */
[----:B------:R-:W-:-:S05]  /*5ee0*/  VIADD R0, R0, 0x1 ;  /* 0x0000000100007836 */ /* 0x000fca0000000000 */
[----:B------:R-:W-:-:S04]  /*5ef0*/  ISETP.NE.AND P1, PT, R0, 0x38, PT ;  /* 0x000000380000780c */ /* 0x000fc80003f25270 */
[----:B------:R-:W-:Y:S02]  /*5f00*/  SEL R2, RZ, 0x1, P1 ;  /* 0x00000001ff027807 */ /* 0x000fe40000800000 */
[----:B------:R-:W-:Y:S02]  /*5f10*/  SEL R0, R0, RZ, P1 ;  /* 0x000000ff00007207 */ /* 0x000fe40000800000 */
[----:B------:R-:W-:-:S03]  /*5f20*/  LOP3.LUT R9, R9, R2, RZ, 0x3c, !PT ;  /* 0x0000000209097212 */ /* 0x000fc600078e3cff */
[----:B0-----:R-:W-:Y:S01]  /*5f30*/  IMAD R6, R0, 0x8, R5 ;  /* 0x0000000800067824 */ /* 0x001fe200078e0205 */
[----:B------:R-:W-:Y:S01]  /*5f40*/  SHF.L.U32 R3, R9, 0x1f, RZ ;  /* 0x0000001f09037819 */ /* 0x000fe200000006ff */
[----:B-1----:R-:W-:Y:S06]  /*5f50*/  @!P0 BRA `(.L_x_123) ;  /* 0x0000002000408947 */ /* 0x002fec0003800000 */
.L_x_188:
        /* <DEDUP_REMOVED lines=9> */
.L_x_189:
        /* <DEDUP_REMOVED lines=9> */
.L_x_190:
        /* <DEDUP_REMOVED lines=9> */
.L_x_191:
        /* <DEDUP_REMOVED lines=9> */
.L_x_192:
        /* <DEDUP_REMOVED lines=9> */
.L_x_193:
        /* <DEDUP_REMOVED lines=9> */
.L_x_194:
        /* <DEDUP_REMOVED lines=9> */
.L_x_195:
        /* <DEDUP_REMOVED lines=9> */
.L_x_196:
        /* <DEDUP_REMOVED lines=9> */
.L_x_197:
        /* <DEDUP_REMOVED lines=9> */
.L_x_198:
        /* <DEDUP_REMOVED lines=9> */
.L_x_199:
        /* <DEDUP_REMOVED lines=9> */
.L_x_200:
        /* <DEDUP_REMOVED lines=9> */
.L_x_201:
        /* <DEDUP_REMOVED lines=9> */
.L_x_202:
        /* <DEDUP_REMOVED lines=9> */
.L_x_203:
        /* <DEDUP_REMOVED lines=9> */
.L_x_204:
        /* <DEDUP_REMOVED lines=9> */
.L_x_205:
        /* <DEDUP_REMOVED lines=9> */
.L_x_206:
        /* <DEDUP_REMOVED lines=9> */
.L_x_207:
        /* <DEDUP_REMOVED lines=9> */
.L_x_208:
        /* <DEDUP_REMOVED lines=9> */
.L_x_209:
        /* <DEDUP_REMOVED lines=9> */
.L_x_210:
        /* <DEDUP_REMOVED lines=9> */
.L_x_211:
        /* <DEDUP_REMOVED lines=9> */
.L_x_212:
        /* <DEDUP_REMOVED lines=9> */
.L_x_213:
        /* <DEDUP_REMOVED lines=9> */
.L_x_214:
        /* <DEDUP_REMOVED lines=9> */
.L_x_215:
        /* <DEDUP_REMOVED lines=9> */
.L_x_216:
        /* <DEDUP_REMOVED lines=9> */
.L_x_217:
        /* <DEDUP_REMOVED lines=9> */
.L_x_218:
        /* <DEDUP_REMOVED lines=9> */
.L_x_219:
        /* <DEDUP_REMOVED lines=9> */
.L_x_220:
        /* <DEDUP_REMOVED lines=9> */
.L_x_221:
        /* <DEDUP_REMOVED lines=9> */
.L_x_222:
        /* <DEDUP_REMOVED lines=9> */
.L_x_223:
        /* <DEDUP_REMOVED lines=9> */
.L_x_224:
        /* <DEDUP_REMOVED lines=9> */
.L_x_225:
        /* <DEDUP_REMOVED lines=9> */
.L_x_226:
        /* <DEDUP_REMOVED lines=9> */
.L_x_227:
        /* <DEDUP_REMOVED lines=9> */
.L_x_228:
        /* <DEDUP_REMOVED lines=9> */
.L_x_229:
        /* <DEDUP_REMOVED lines=9> */
.L_x_230:
        /* <DEDUP_REMOVED lines=9> */
.L_x_231:
        /* <DEDUP_REMOVED lines=9> */
.L_x_232:
        /* <DEDUP_REMOVED lines=9> */
.L_x_233:
        /* <DEDUP_REMOVED lines=9> */
.L_x_234:
        /* <DEDUP_REMOVED lines=9> */
.L_x_235:
        /* <DEDUP_REMOVED lines=9> */
.L_x_236:
        /* <DEDUP_REMOVED lines=9> */
.L_x_237:
        /* <DEDUP_REMOVED lines=9> */
.L_x_238:
        /* <DEDUP_REMOVED lines=9> */
.L_x_239:
[----:B------:R-:W1:Y:S01]  /*7c10*/  SYNCS.PHASECHK.TRANS64.TRYWAIT P0, [R7+URZ], R4 ;  /* 0x00000004070075a7 */ /* 0x000e62000800017f */
[----:B------:R-:W-:-:S05]  /*7c20*/  VIADD R0, R0, 0x1 ;  /* 0x0000000100007836 */ /* 0x000fca0000000000 */
[----:B------:R-:W-:-:S04]  /*7c30*/  ISETP.NE.AND P1, PT, R0, 0x38, PT ;  /* 0x000000380000780c */ /* 0x000fc80003f25270 */
[----:B------:R-:W-:Y:S02]  /*7c40*/  SEL R2, RZ, 0x1, P1 ;  /* 0x00000001ff027807 */ /* 0x000fe40000800000 */
[----:B------:R-:W-:Y:S02]  /*7c50*/  SEL R0, R0, RZ, P1 ;  /* 0x000000ff00007207 */ /* 0x000fe40000800000 */
[----:B------:R-:W-:Y:S01]  /*7c60*/  LOP3.LUT R2, R9, R2, RZ, 0x3c, !PT ;  /* 0x0000000209027212 */ /* 0x000fe200078e3cff */
[----:B-1----:R-:W-:Y:S06]  /*7c70*/  @!P0 BRA `(.L_x_175) ;  /* 0x0000001400088947 */ /* 0x002fec0003800000 */
.L_x_240:
[----:B------:R-:W-:Y:S01]  /*7c80*/  IMAD R5, R0, 0x8, R5 ;  /* 0x0000000800057824 */ /* 0x000fe200078e0205 */
[----:B------:R-:W-:-:S07]  /*7c90*/  SHF.L.U32 R0, R2, 0x1f, RZ ;  /* 0x0000001f02007819 */ /* 0x000fce00000006ff */
.L_x_176:
[----:B--2---:R2:W3:Y:S02]  /*7ca0*/  SYNCS.PHASECHK.TRANS64.TRYWAIT P0, [R5+URZ], R0 ;  /* 0x00000000050075a7 */ /* 0x0044e4000800017f */
[----:B---3--:R-:W-:Y:S05]  /*7cb0*/  @!P0 NANOSLEEP.SYNCS 0x989680 ;  /* 0x009896800000895d */ /* 0x008fea0003900000 */
[----:B------:R-:W3:Y:S02]  /*7cc0*/  @!P0 SYNCS.PHASECHK.TRANS64 P0, [R5+URZ], R0 ;  /* 0x00000000050085a7 */ /* 0x000ee4000800007f */
[----:B---3--:R-:W-:Y:S05]  /*7cd0*/  @!P0 BRA `(.L_x_176) ;  /* 0xfffffffc00f08947 */ /* 0x008fea000383ffff */
.L_x_119:
[----:B------:R-:W-:Y:S05]  /*7ce0*/  BSYNC B0 ;  /* 0x0000000000007941 */ /* 0x000fea0003800000 */
.L_x_118:
[----:B------:R-:W-:Y:S05]  /*7cf0*/  EXIT ;  /* 0x000000000000794d */ /* 0x000fea0003800000 */
.L_x_20:
[----:B0-----:R-:W-:-:S04]  /*7d00*/  IMAD.U32 R3, RZ, RZ, UR43 ;  /* 0x0000002bff037e24 */ /* 0x001fc8000f8e00ff */
[----:B------:R0:W1:Y:S03]  /*7d10*/  SYNCS.PHASECHK.TRANS64.TRYWAIT P0, [R3+URZ+-0x8], R0 ;  /* 0xfffff800030075a7 */ /* 0x000066000800017f */
[----:B-1----:R-:W-:Y:S05]  /*7d20*/  @!P0 NANOSLEEP.SYNCS 0x989680 ;  /* 0x009896800000895d */ /* 0x002fea0003900000 */
[----:B------:R-:W1:Y:S02]  /*7d30*/  @!P0 SYNCS.PHASECHK.TRANS64 P0, [R3+URZ+-0x8], R0 ;  /* 0xfffff800030085a7 */ /* 0x000e64000800007f */
[----:B-1----:R-:W-:Y:S05]  /*7d40*/  @!P0 BRA `(.L_x_20) ;  /* 0xfffffffc00ec8947 */ /* 0x002fea000383ffff */
[----:B------:R-:W-:Y:S05]  /*7d50*/  BRA `(.L_x_177) ;  /* 0xffffffa000607947 */ /* 0x000fea000383ffff */
.L_x_25:
[----:B-1----:R1:W2:Y:S02]  /*7d60*/  SYNCS.PHASECHK.TRANS64.TRYWAIT P1, [R3+URZ], R0 ;  /* 0x00000000030075a7 */ /* 0x0022a4000802017f */
[----:B--2---:R-:W-:Y:S05]  /*7d70*/  @!P1 NANOSLEEP.SYNCS 0x989680 ;  /* 0x009896800000995d */ /* 0x004fea0003900000 */
[----:B------:R-:W2:Y:S02]  /*7d80*/  @!P1 SYNCS.PHASECHK.TRANS64 P1, [R3+URZ], R0 ;  /* 0x00000000030095a7 */ /* 0x000ea4000802007f */
[----:B--2---:R-:W-:Y:S05]  /*7d90*/  @!P1 BRA `(.L_x_25) ;  /* 0xfffffffc00f09947 */ /* 0x004fea000383ffff */
[----:B------:R-:W-:Y:S05]  /*7da0*/  BRA `(.L_x_24) ;  /* 0xffffffa000cc7947 */ /* 0x000fea000383ffff */
.L_x_30:
[----:B-1----:R-:W-:-:S04]  /*7db0*/  IMAD.U32 R5, RZ, RZ, UR4 ;  /* 0x00000004ff057e24 */ /* 0x002fc8000f8e00ff */
[----:B------:R1:W2:Y:S03]  /*7dc0*/  SYNCS.PHASECHK.TRANS64.TRYWAIT P1, [R5+URZ], R4 ;  /* 0x00000004050075a7 */ /* 0x0002a6000802017f */
[----:B--2---:R-:W-:Y:S05]  /*7dd0*/  @!P1 NANOSLEEP.SYNCS 0x989680 ;  /* 0x009896800000995d */ /* 0x004fea0003900000 */
[----:B------:R-:W2:Y:S02]  /*7de0*/  @!P1 SYNCS.PHASECHK.TRANS64 P1, [R5+URZ], R4 ;  /* 0x00000004050095a7 */ /* 0x000ea4000802007f */
[----:B--2---:R-:W-:Y:S05]  /*7df0*/  @!P1 BRA `(.L_x_30) ;  /* 0xfffffffc00ec9947 */ /* 0x004fea000383ffff */
[----:B------:R-:W-:Y:S05]  /*7e00*/  BRA `(.L_x_29) ;  /* 0xffffffa400287947 */ /* 0x000fea000383ffff */
.L_x_36:
[----:B0-----:R-:W-:-:S04]  /*7e10*/  IMAD.U32 R3, RZ, RZ, UR43 ;  /* 0x0000002bff037e24 */ /* 0x001fc8000f8e00ff */
[----:B------:R0:W1:Y:S03]  /*7e20*/  SYNCS.PHASECHK.TRANS64.TRYWAIT P0, [R3+URZ+0x8], R0 ;  /* 0x00000800030075a7 */ /* 0x000066000800017f */
[----:B-1----:R-:W-:Y:S05]  /*7e30*/  @!P0 NANOSLEEP.SYNCS 0x989680 ;  /* 0x009896800000895d */ /* 0x002fea0003900000 */
[----:B------:R-:W1:Y:S02]  /*7e40*/  @!P0 SYNCS.PHASECHK.TRANS64 P0, [R3+URZ+0x8], R0 ;  /* 0x00000800030085a7 */ /* 0x000e64000800007f */
[----:B-1----:R-:W-:Y:S05]  /*7e50*/  @!P0 BRA `(.L_x_36) ;  /* 0xfffffffc00ec8947 */ /* 0x002fea000383ffff */
[----:B------:R-:W-:Y:S05]  /*7e60*/  BRA `(.L_x_178) ;  /* 0xffffffa8000c7947 */ /* 0x000fea000383ffff */
.L_x_105:
[----:B------:R-:W-:Y:S01]  /*7e70*/  BSSY B1, `(.L_x_179) ;  /* 0x0000006000017945 */ /* 0x000fe20003800000 */
[----:B------:R-:W-:-:S07]  /*7e80*/  IMAD.MOV.U32 R15, RZ, RZ, -0x1 ;  /* 0xffffffffff0f7424 */ /* 0x000fce00078e00ff */
[----:B-----5:R-:W-:Y:S05]  /*7e90*/  WARPSYNC.COLLECTIVE R15, `(.L_x_180) ;  /* 0x000000000f0c7348 */ /* 0x020fea0003c00000 */
[----:B------:R-:W-:Y:S02]  /*7ea0*/  ELECT P6, UR62, PT ;  /* 0x00000000003e782f */ /* 0x000fe400038c0000 */
[----:B------:R-:W-:Y:S01]  /*7eb0*/  MOV R14, UR62 ;  /* 0x0000003e000e7c02 */ /* 0x000fe20008000f00 */
[----:B-----5:R-:W-:Y:S10]  /*7ec0*/  ENDCOLLECTIVE ;  /* 0x000000000000791b */ /* 0x020ff40003800000 */
.L_x_180:
[----:B------:R-:W-:Y:S05]  /*7ed0*/  BSYNC B1 ;  /* 0x0000000000017941 */ /* 0x000fea0003800000 */
.L_x_179:
[----:B------:R-:W-:Y:S05]  /*7ee0*/  BRA `(.L_x_181) ;  /* 0xffffffd000b07947 */ /* 0x000fea000383ffff */
.L_x_108:
[----:B-1----:R1:W2:Y:S02]  /*7ef0*/  SYNCS.PHASECHK.TRANS64.TRYWAIT P1, [R13+URZ+0x1c0], R6 ;  /* 0x0001c0060d0075a7 */ /* 0x0022a4000802017f */
[----:B--2---:R-:W-:Y:S05]  /*7f00*/  @!P1 NANOSLEEP.SYNCS 0x989680 ;  /* 0x009896800000995d */ /* 0x004fea0003900000 */
[----:B------:R-:W2:Y:S02]  /*7f10*/  @!P1 SYNCS.PHASECHK.TRANS64 P1, [R13+URZ+0x1c0], R6 ;  /* 0x0001c0060d0095a7 */ /* 0x000ea4000802007f */
[----:B--2---:R-:W-:Y:S05]  /*7f20*/  @!P1 BRA `(.L_x_108) ;  /* 0xfffffffc00f09947 */ /* 0x004fea000383ffff */
[----:B------:R-:W-:Y:S05]  /*7f30*/  BRA `(.L_x_182) ;  /* 0xffffffd000e47947 */ /* 0x000fea000383ffff */
.L_x_117:
[----:B------:R-:W-:Y:S01]  /*7f40*/  BSSY B0, `(.L_x_183) ;  /* 0x0000006000007945 */ /* 0x000fe20003800000 */
[----:B------:R-:W-:-:S07]  /*7f50*/  IMAD.MOV.U32 R15, RZ, RZ, -0x1 ;  /* 0xffffffffff0f7424 */ /* 0x000fce00078e00ff */
[----:B-----5:R-:W-:Y:S05]  /*7f60*/  WARPSYNC.COLLECTIVE R15, `(.L_x_184) ;  /* 0x000000000f0c7348 */ /* 0x020fea0003c00000 */
[----:B------:R-:W-:Y:S02]  /*7f70*/  ELECT P6, UR62, PT ;  /* 0x00000000003e782f */ /* 0x000fe400038c0000 */
[----:B------:R-:W-:Y:S01]  /*7f80*/  MOV R14, UR62 ;  /* 0x0000003e000e7c02 */ /* 0x000fe20008000f00 */
[----:B-----5:R-:W-:Y:S10]  /*7f90*/  ENDCOLLECTIVE ;  /* 0x000000000000791b */ /* 0x020ff40003800000 */
.L_x_184:
[----:B------:R-:W-:Y:S05]  /*7fa0*/  BSYNC B0 ;  /* 0x0000000000007941 */ /* 0x000fea0003800000 */
.L_x_183:
[----:B------:R-:W-:Y:S05]  /*7fb0*/  BRA `(.L_x_185) ;  /* 0xffffffdc004c7947 */ /* 0x000fea000383ffff */
.L_x_121:
[----:B0-----:R0:W1:Y:S02]  /*7fc0*/  SYNCS.PHASECHK.TRANS64.TRYWAIT P0, [R7+URZ], R2 ;  /* 0x00000002070075a7 */ /* 0x001064000800017f */
[----:B-1----:R-:W-:Y:S05]  /*7fd0*/  @!P0 NANOSLEEP.SYNCS 0x989680 ;  /* 0x009896800000895d */ /* 0x002fea0003900000 */
[----:B------:R-:W1:Y:S02]  /*7fe0*/  @!P0 SYNCS.PHASECHK.TRANS64 P0, [R7+URZ], R2 ;  /* 0x00000002070085a7 */ /* 0x000e64000800007f */
[----:B-1----:R-:W-:Y:S05]  /*7ff0*/  @!P0 BRA `(.L_x_121) ;  /* 0xfffffffc00f08947 */ /* 0x002fea000383ffff */
[----:B------:R-:W-:Y:S05]  /*8000*/  BRA `(.L_x_186) ;  /* 0xffffffdc008c7947 */ /* 0x000fea000383ffff */
.L_x_122:
[----:B0-----:R0:W1:Y:S02]  /*8010*/  SYNCS.PHASECHK.TRANS64.TRYWAIT P0, [R6+URZ], R3 ;  /* 0x00000003060075a7 */ /* 0x001064000800017f */
[----:B-1----:R-:W-:Y:S05]  /*8020*/  @!P0 NANOSLEEP.SYNCS 0x989680 ;  /* 0x009896800000895d */ /* 0x002fea0003900000 */
[----:B------:R-:W1:Y:S02]  /*8030*/  @!P0 SYNCS.PHASECHK.TRANS64 P0, [R6+URZ], R3 ;  /* 0x00000003060085a7 */ /* 0x000e64000800007f */
[----:B-1----:R-:W-:Y:S05]  /*8040*/  @!P0 BRA `(.L_x_122) ;  /* 0xfffffffc00f08947 */ /* 0x002fea000383ffff */
[----:B------:R-:W-:Y:S05]  /*8050*/  BRA `(.L_x_187) ;  /* 0xffffffdc009c7947 */ /* 0x000fea000383ffff */
.L_x_123:
[----:B0-----:R0:W1:Y:S02]  /*8060*/  SYNCS.PHASECHK.TRANS64.TRYWAIT P0, [R7+URZ], R4 ;  /* 0x00000004070075a7 */ /* 0x001064000800017f */
[----:B-1----:R-:W-:Y:S05]  /*8070*/  @!P0 NANOSLEEP.SYNCS 0x989680 ;  /* 0x009896800000895d */ /* 0x002fea0003900000 */
[----:B------:R-:W1:Y:S02]  /*8080*/  @!P0 SYNCS.PHASECHK.TRANS64 P0, [R7+URZ], R4 ;  /* 0x00000004070085a7 */ /* 0x000e64000800007f */
[----:B-1----:R-:W-:Y:S05]  /*8090*/  @!P0 BRA `(.L_x_123) ;  /* 0xfffffffc00f08947 */ /* 0x002fea000383ffff */
[----:B------:R-:W-:Y:S05]  /*80a0*/  BRA `(.L_x_188) ;  /* 0xffffffdc00ac7947 */ /* 0x000fea000383ffff */
.L_x_124:
[----:B0-----:R0:W1:Y:S02]  /*80b0*/  SYNCS.PHASECHK.TRANS64.TRYWAIT P0, [R6+URZ], R3 ;  /* 0x00000003060075a7 */ /* 0x001064000800017f */
[----:B-1----:R-:W-:Y:S05]  /*80c0*/  @!P0 NANOSLEEP.SYNCS 0x989680 ;  /* 0x009896800000895d */ /* 0x002fea0003900000 */
[----:B------:R-:W1:Y:S02]  /*80d0*/  @!P0 SYNCS.PHASECHK.TRANS64 P0, [R6+URZ], R3 ;  /* 0x00000003060085a7 */ /* 0x000e64000800007f */
[----:B-1----:R-:W-:Y:S05]  /*80e0*/  @!P0 BRA `(.L_x_124) ;  /* 0xfffffffc00f08947 */ /* 0x002fea000383ffff */
[----:B------:R-:W-:Y:S05]  /*80f0*/  BRA `(.L_x_189) ;  /* 0xffffffdc00bc7947 */ /* 0x000fea000383ffff */
.L_x_125:
[----:B0-----:R0:W1:Y:S02]  /*8100*/  SYNCS.PHASECHK.TRANS64.TRYWAIT P0, [R7+URZ], R4 ;  /* 0x00000004070075a7 */ /* 0x001064000800017f */
[----:B-1----:R-:W-:Y:S05]  /*8110*/  @!P0 NANOSLEEP.SYNCS 0x989680 ;  /* 0x009896800000895d */ /* 0x002fea0003900000 */
[----:B------:R-:W1:Y:S02]  /*8120*/  @!P0 SYNCS.PHASECHK.TRANS64 P0, [R7+URZ], R4 ;  /* 0x00000004070085a7 */ /* 0x000e64000800007f */
[----:B-1----:R-:W-:Y:S05]  /*8130*/  @!P0 BRA `(.L_x_125) ;  /* 0xfffffffc00f08947 */ /* 0x002fea000383ffff */
[----:B------:R-:W-:Y:S05]  /*8140*/  BRA `(.L_x_190) ;  /* 0xffffffdc00cc7947 */ /* 0x000fea000383ffff */
.L_x_126:
[----:B0-----:R0:W1:Y:S02]  /*8150*/  SYNCS.PHASECHK.TRANS64.TRYWAIT P0, [R6+URZ], R3 ;  /* 0x00000003060075a7 */ /* 0x001064000800017f */
[----:B-1----:R-:W-:Y:S05]  /*8160*/  @!P0 NANOSLEEP.SYNCS 0x989680 ;  /* 0x009896800000895d */ /* 0x002fea0003900000 */
[----:B------:R-:W1:Y:S02]  /*8170*/  @!P0 SYNCS.PHASECHK.TRANS64 P0, [R6+URZ], R3 ;  /* 0x00000003060085a7 */ /* 0x000e64000800007f */
[----:B-1----:R-:W-:Y:S05]  /*8180*/  @!P0 BRA `(.L_x_126) ;  /* 0xfffffffc00f08947 */ /* 0x002fea000383ffff */
[----:B------:R-:W-:Y:S05]  /*8190*/  BRA `(.L_x_191) ;  /* 0xffffffdc00dc7947 */ /* 0x000fea000383ffff */
.L_x_127:
[----:B0-----:R0:W1:Y:S02]  /*81a0*/  SYNCS.PHASECHK.TRANS64.TRYWAIT P0, [R7+URZ], R4 ;  /* 0x00000004070075a7 */ /* 0x001064000800017f */
[----:B-1----:R-:W-:Y:S05]  /*81b0*/  @!P0 NANOSLEEP.SYNCS 0x989680 ;  /* 0x009896800000895d */ /* 0x002fea0003900000 */
[----:B------:R-:W1:Y:S02]  /*81c0*/  @!P0 SYNCS.PHASECHK.TRANS64 P0, [R7+URZ], R4 ;  /* 0x00000004070085a7 */ /* 0x000e64000800007f */
[----:B-1----:R-:W-:Y:S05]  /*81d0*/  @!P0 BRA `(.L_x_127) ;  /* 0xfffffffc00f08947 */ /* 0x002fea000383ffff */
[----:B------:R-:W-:Y:S05]  /*81e0*/  BRA `(.L_x_192) ;  /* 0xffffffdc00ec7947 */ /* 0x000fea000383ffff */
.L_x_128:
[----:B0-----:R0:W1:Y:S02]  /*81f0*/  SYNCS.PHASECHK.TRANS64.TRYWAIT P0, [R6+URZ], R3 ;  /* 0x00000003060075a7 */ /* 0x001064000800017f */
[----:B-1----:R-:W-:Y:S05]  /*8200*/  @!P0 NANOSLEEP.SYNCS 0x989680 ;  /* 0x009896800000895d */ /* 0x002fea0003900000 */
[----:B------:R-:W1:Y:S02]  /*8210*/  @!P0 SYNCS.PHASECHK.TRANS64 P0, [R6+URZ], R3 ;  /* 0x00000003060085a7 */ /* 0x000e64000800007f */
[----:B-1----:R-:W-:Y:S05]  /*8220*/  @!P0 BRA `(.L_x_128) ;  /* 0xfffffffc00f08947 */ /* 0x002fea000383ffff */
[----:B------:R-:W-:Y:S05]  /*8230*/  BRA `(.L_x_193) ;  /* 0xffffffdc00fc7947 */ /* 0x000fea000383ffff */
.L_x_129:
[----:B0-----:R0:W1:Y:S02]  /*8240*/  SYNCS.PHASECHK.TRANS64.TRYWAIT P0, [R7+URZ], R4 ;  /* 0x00000004070075a7 */ /* 0x001064000800017f */
[----:B-1----:R-:W-:Y:S05]  /*8250*/  @!P0 NANOSLEEP.SYNCS 0x989680 ;  /* 0x009896800000895d */ /* 0x002fea0003900000 */
[----:B------:R-:W1:Y:S02]  /*8260*/  @!P0 SYNCS.PHASECHK.TRANS64 P0, [R7+URZ], R4 ;  /* 0x00000004070085a7 */ /* 0x000e64000800007f */
[----:B-1----:R-:W-:Y:S05]  /*8270*/  @!P0 BRA `(.L_x_129) ;  /* 0xfffffffc00f08947 */ /* 0x002fea000383ffff */
[----:B------:R-:W-:Y:S05]  /*8280*/  BRA `(.L_x_194) ;  /* 0xffffffe0000c7947 */ /* 0x000fea000383ffff */
.L_x_130:
[----:B0-----:R0:W1:Y:S02]  /*8290*/  SYNCS.PHASECHK.TRANS64.TRYWAIT P0, [R6+URZ], R3 ;  /* 0x00000003060075a7 */ /* 0x001064000800017f */
[----:B-1----:R-:W-:Y:S05]  /*82a0*/  @!P0 NANOSLEEP.SYNCS 0x989680 ;  /* 0x009896800000895d */ /* 0x002fea0003900000 */
[----:B------:R-:W1:Y:S02]  /*82b0*/  @!P0 SYNCS.PHASECHK.TRANS64 P0, [R6+URZ], R3 ;  /* 0x00000003060085a7 */ /* 0x000e64000800007f */
[----:B-1----:R-:W-:Y:S05]  /*82c0*/  @!P0 BRA `(.L_x_130) ;  /* 0xfffffffc00f08947 */ /* 0x002fea000383ffff */
[----:B------:R-:W-:Y:S05]  /*82d0*/  BRA `(.L_x_195) ;  /* 0xffffffe0001c7947 */ /* 0x000fea000383ffff */
.L_x_131:
[----:B0-----:R0:W1:Y:S02]  /*82e0*/  SYNCS.PHASECHK.TRANS64.TRYWAIT P0, [R7+URZ], R4 ;  /* 0x00000004070075a7 */ /* 0x001064000800017f */
[----:B-1----:R-:W-:Y:S05]  /*82f0*/  @!P0 NANOSLEEP.SYNCS 0x989680 ;  /* 0x009896800000895d */ /* 0x002fea0003900000 */
[----:B------:R-:W1:Y:S02]  /*8300*/  @!P0 SYNCS.PHASECHK.TRANS64 P0, [R7+URZ], R4 ;  /* 0x00000004070085a7 */ /* 0x000e64000800007f */
[----:B-1----:R-:W-:Y:S05]  /*8310*/  @!P0 BRA `(.L_x_131) ;  /* 0xfffffffc00f08947 */ /* 0x002fea000383ffff */
[----:B------:R-:W-:Y:S05]  /*8320*/  BRA `(.L_x_196) ;  /* 0xffffffe0002c7947 */ /* 0x000fea000383ffff */
.L_x_132:
[----:B0-----:R0:W1:Y:S02]  /*8330*/  SYNCS.PHASECHK.TRANS64.TRYWAIT P0, [R6+URZ], R3 ;  /* 0x00000003060075a7 */ /* 0x001064000800017f */
[----:B-1----:R-:W-:Y:S05]  /*8340*/  @!P0 NANOSLEEP.SYNCS 0x989680 ;  /* 0x009896800000895d */ /* 0x002fea0003900000 */
[----:B------:R-:W1:Y:S02]  /*8350*/  @!P0 SYNCS.PHASECHK.TRANS64 P0, [R6+URZ], R3 ;  /* 0x00000003060085a7 */ /* 0x000e64000800007f */
[----:B-1----:R-:W-:Y:S05]  /*8360*/  @!P0 BRA `(.L_x_132) ;  /* 0xfffffffc00f08947 */ /* 0x002fea000383ffff */
[----:B------:R-:W-:Y:S05]  /*8370*/  BRA `(.L_x_197) ;  /* 0xffffffe0003c7947 */ /* 0x000fea000383ffff */
.L_x_133:
[----:B0-----:R0:W1:Y:S02]  /*8380*/  SYNCS.PHASECHK.TRANS64.TRYWAIT P0, [R7+URZ], R4 ;  /* 0x00000004070075a7 */ /* 0x001064000800017f */
[----:B-1----:R-:W-:Y:S05]  /*8390*/  @!P0 NANOSLEEP.SYNCS 0x989680 ;  /* 0x009896800000895d */ /* 0x002fea0003900000 */
[----:B------:R-:W1:Y:S02]  /*83a0*/  @!P0 SYNCS.PHASECHK.TRANS64 P0, [R7+URZ], R4 ;  /* 0x00000004070085a7 */ /* 0x000e64000800007f */
[----:B-1----:R-:W-:Y:S05]  /*83b0*/  @!P0 BRA `(.L_x_133) ;  /* 0xfffffffc00f08947 */ /* 0x002fea000383ffff */
[----:B------:R-:W-:Y:S05]  /*83c0*/  BRA `(.L_x_198) ;  /* 0xffffffe0004c7947 */ /* 0x000fea000383ffff */
.L_x_134:
[----:B0-----:R0:W1:Y:S02]  /*83d0*/  SYNCS.PHASECHK.TRANS64.TRYWAIT P0, [R6+URZ], R3 ;  /* 0x00000003060075a7 */ /* 0x001064000800017f */
[----:B-1----:R-:W-:Y:S05]  /*83e0*/  @!P0 NANOSLEEP.SYNCS 0x989680 ;  /* 0x009896800000895d */ /* 0x002fea0003900000 */
[----:B------:R-:W1:Y:S02]  /*83f0*/  @!P0 SYNCS.PHASECHK.TRANS64 P0, [R6+URZ], R3 ;  /* 0x00000003060085a7 */ /* 0x000e64000800007f */
[----:B-1----:R-:W-:Y:S05]  /*8400*/  @!P0 BRA `(.L_x_134) ;  /* 0xfffffffc00f08947 */ /* 0x002fea000383ffff */
[----:B------:R-:W-:Y:S05]  /*8410*/  BRA `(.L_x_199) ;  /* 0xffffffe0005c7947 */ /* 0x000fea000383ffff */
.L_x_135:
[----:B0-----:R0:W1:Y:S02]  /*8420*/  SYNCS.PHASECHK.TRANS64.TRYWAIT P0, [R7+URZ], R4 ;  /* 0x00000004070075a7 */ /* 0x001064000800017f */
[----:B-1----:R-:W-:Y:S05]  /*8430*/  @!P0 NANOSLEEP.SYNCS 0x989680 ;  /* 0x009896800000895d */ /* 0x002fea0003900000 */
[----:B------:R-:W1:Y:S02]  /*8440*/  @!P0 SYNCS.PHASECHK.TRANS64 P0, [R7+URZ], R4 ;  /* 0x00000004070085a7 */ /* 0x000e64000800007f */
[----:B-1----:R-:W-:Y:S05]  /*8450*/  @!P0 BRA `(.L_x_135) ;  /* 0xfffffffc00f08947 */ /* 0x002fea000383ffff */
[----:B------:R-:W-:Y:S05]  /*8460*/  BRA `(.L_x_200) ;  /* 0xffffffe0006c7947 */ /* 0x000fea000383ffff */
.L_x_136:
[----:B0-----:R0:W1:Y:S02]  /*8470*/  SYNCS.PHASECHK.TRANS64.TRYWAIT P0, [R6+URZ], R3 ;  /* 0x00000003060075a7 */ /* 0x001064000800017f */
[----:B-1----:R-:W-:Y:S05]  /*8480*/  @!P0 NANOSLEEP.SYNCS 0x989680 ;  /* 0x009896800000895d */ /* 0x002fea0003900000 */
[----:B------:R-:W1:Y:S02]  /*8490*/  @!P0 SYNCS.PHASECHK.TRANS64 P0, [R6+URZ], R3 ;  /* 0x00000003060085a7 */ /* 0x000e64000800007f */
[----:B-1----:R-:W-:Y:S05]  /*84a0*/  @!P0 BRA `(.L_x_136) ;  /* 0xfffffffc00f08947 */ /* 0x002fea000383ffff */
[----:B------:R-:W-:Y:S05]  /*84b0*/  BRA `(.L_x_201) ;  /* 0xffffffe0007c7947 */ /* 0x000fea000383ffff */
.L_x_137:
[----:B0-----:R0:W1:Y:S02]  /*84c0*/  SYNCS.PHASECHK.TRANS64.TRYWAIT P0, [R7+URZ], R4 ;  /* 0x00000004070075a7 */ /* 0x001064000800017f */
[----:B-1----:R-:W-:Y:S05]  /*84d0*/  @!P0 NANOSLEEP.SYNCS 0x989680 ;  /* 0x009896800000895d */ /* 0x002fea0003900000 */
[----:B------:R-:W1:Y:S02]  /*84e0*/  @!P0 SYNCS.PHASECHK.TRANS64 P0, [R7+URZ], R4 ;  /* 0x00000004070085a7 */ /* 0x000e64000800007f */
[----:B-1----:R-:W-:Y:S05]  /*84f0*/  @!P0 BRA `(.L_x_137) ;  /* 0xfffffffc00f08947 */ /* 0x002fea000383ffff */
[----:B------:R-:W-:Y:S05]  /*8500*/  BRA `(.L_x_202) ;  /* 0xffffffe0008c7947 */ /* 0x000fea000383ffff */
.L_x_138:
[----:B0-----:R0:W1:Y:S02]  /*8510*/  SYNCS.PHASECHK.TRANS64.TRYWAIT P0, [R6+URZ], R3 ;  /* 0x00000003060075a7 */ /* 0x001064000800017f */
[----:B-1----:R-:W-:Y:S05]  /*8520*/  @!P0 NANOSLEEP.SYNCS 0x989680 ;  /* 0x009896800000895d */ /* 0x002fea0003900000 */
[----:B------:R-:W1:Y:S02]  /*8530*/  @!P0 SYNCS.PHASECHK.TRANS64 P0, [R6+URZ], R3 ;  /* 0x00000003060085a7 */ /* 0x000e64000800007f */
[----:B-1----:R-:W-:Y:S05]  /*8540*/  @!P0 BRA `(.L_x_138) ;  /* 0xfffffffc00f08947 */ /* 0x002fea000383ffff */
[----:B------:R-:W-:Y:S05]  /*8550*/  BRA `(.L_x_203) ;  /* 0xffffffe0009c7947 */ /* 0x000fea000383ffff */
.L_x_139:
[----:B0-----:R0:W1:Y:S02]  /*8560*/  SYNCS.PHASECHK.TRANS64.TRYWAIT P0, [R7+URZ], R4 ;  /* 0x00000004070075a7 */ /* 0x001064000800017f */
[----:B-1----:R-:W-:Y:S05]  /*8570*/  @!P0 NANOSLEEP.SYNCS 0x989680 ;  /* 0x009896800000895d */ /* 0x002fea0003900000 */
[----:B------:R-:W1:Y:S02]  /*8580*/  @!P0 SYNCS.PHASECHK.TRANS64 P0, [R7+URZ], R4 ;  /* 0x00000004070085a7 */ /* 0x000e64000800007f */
[----:B-1----:R-:W-:Y:S05]  /*8590*/  @!P0 BRA `(.L_x_139) ;  /* 0xfffffffc00f08947 */ /* 0x002fea000383ffff */
[----:B------:R-:W-:Y:S05]  /*85a0*/  BRA `(.L_x_204) ;  /* 0xffffffe000ac7947 */ /* 0x000fea000383ffff */
.L_x_140:
[----:B0-----:R0:W1:Y:S02]  /*85b0*/  SYNCS.PHASECHK.TRANS64.TRYWAIT P0, [R6+URZ], R3 ;  /* 0x00000003060075a7 */ /* 0x001064000800017f */
[----:B-1----:R-:W-:Y:S05]  /*85c0*/  @!P0 NANOSLEEP.SYNCS 0x989680 ;  /* 0x009896800000895d */ /* 0x002fea0003900000 */
[----:B------:R-:W1:Y:S02]  /*85d0*/  @!P0 SYNCS.PHASECHK.TRANS64 P0, [R6+URZ], R3 ;  /* 0x00000003060085a7 */ /* 0x000e64000800007f */
[----:B-1----:R-:W-:Y:S05]  /*85e0*/  @!P0 BRA `(.L_x_140) ;  /* 0xfffffffc00f08947 */ /* 0x002fea000383ffff */
[----:B------:R-:W-:Y:S05]  /*85f0*/  BRA `(.L_x_205) ;  /* 0xffffffe000bc7947 */ /* 0x000fea000383ffff */
.L_x_141:
[----:B0-----:R0:W1:Y:S02]  /*8600*/  SYNCS.PHASECHK.TRANS64.TRYWAIT P0, [R7+URZ], R4 ;  /* 0x00000004070075a7 */ /* 0x001064000800017f */
[----:B-1----:R-:W-:Y:S05]  /*8610*/  @!P0 NANOSLEEP.SYNCS 0x989680 ;  /* 0x009896800000895d */ /* 0x002fea0003900000 */
[----:B------:R-:W1:Y:S02]  /*8620*/  @!P0 SYNCS.PHASECHK.TRANS64 P0, [R7+URZ], R4 ;  /* 0x00000004070085a7 */ /* 0x000e64000800007f */
[----:B-1----:R-:W-:Y:S05]  /*8630*/  @!P0 BRA `(.L_x_141) ;  /* 0xfffffffc00f08947 */ /* 0x002fea000383ffff */
[----:B------:R-:W-:Y:S05]  /*8640*/  BRA `(.L_x_206) ;  /* 0xffffffe000cc7947 */ /* 0x000fea000383ffff */
.L_x_142:
[----:B0-----:R0:W1:Y:S02]  /*8650*/  SYNCS.PHASECHK.TRANS64.TRYWAIT P0, [R6+URZ], R3 ;  /* 0x00000003060075a7 */ /* 0x001064000800017f */
[----:B-1----:R-:W-:Y:S05]  /*8660*/  @!P0 NANOSLEEP.SYNCS 0x989680 ;  /* 0x009896800000895d */ /* 0x002fea0003900000 */
[----:B------:R-:W1:Y:S02]  /*8670*/  @!P0 SYNCS.PHASECHK.TRANS64 P0, [R6+URZ], R3 ;  /* 0x00000003060085a7 */ /* 0x000e64000800007f */
[----:B-1----:R-:W-:Y:S05]  /*8680*/  @!P0 BRA `(.L_x_142) ;  /* 0xfffffffc00f08947 */ /* 0x002fea000383ffff */
[----:B------:R-:W-:Y:S05]  /*8690*/  BRA `(.L_x_207) ;  /* 0xffffffe000dc7947 */ /* 0x000fea000383ffff */
.L_x_143:
[----:B0-----:R0:W1:Y:S02]  /*86a0*/  SYNCS.PHASECHK.TRANS64.TRYWAIT P0, [R7+URZ], R4 ;  /* 0x00000004070075a7 */ /* 0x001064000800017f */
[----:B-1----:R-:W-:Y:S05]  /*86b0*/  @!P0 NANOSLEEP.SYNCS 0x989680 ;  /* 0x009896800000895d */ /* 0x002fea0003900000 */
[----:B------:R-:W1:Y:S02]  /*86c0*/  @!P0 SYNCS.PHASECHK.TRANS64 P0, [R7+URZ], R4 ;  /* 0x00000004070085a7 */ /* 0x000e64000800007f */
[----:B-1----:R-:W-:Y:S05]  /*86d0*/  @!P0 BRA `(.L_x_143) ;  /* 0xfffffffc00f08947 */ /* 0x002fea000383ffff */
[----:B------:R-:W-:Y:S05]  /*86e0*/  BRA `(.L_x_208) ;  /* 0xffffffe000ec7947 */ /* 0x000fea000383ffff */
.L_x_144:
[----:B0-----:R0:W1:Y:S02]  /*86f0*/  SYNCS.PHASECHK.TRANS64.TRYWAIT P0, [R6+URZ], R3 ;  /* 0x00000003060075a7 */ /* 0x001064000800017f */
[----:B-1----:R-:W-:Y:S05]  /*8700*/  @!P0 NANOSLEEP.SYNCS 0x989680 ;  /* 0x009896800000895d */ /* 0x002fea0003900000 */
[----:B------:R-:W1:Y:S02]  /*8710*/  @!P0 SYNCS.PHASECHK.TRANS64 P0, [R6+URZ], R3 ;  /* 0x00000003060085a7 */ /* 0x000e64000800007f */
[----:B-1----:R-:W-:Y:S05]  /*8720*/  @!P0 BRA `(.L_x_144) ;  /* 0xfffffffc00f08947 */ /* 0x002fea000383ffff */
[----:B------:R-:W-:Y:S05]  /*8730*/  BRA `(.L_x_209) ;  /* 0xffffffe000fc7947 */ /* 0x000fea000383ffff */
.L_x_145:
[----:B0-----:R0:W1:Y:S02]  /*8740*/  SYNCS.PHASECHK.TRANS64.TRYWAIT P0, [R7+URZ], R4 ;  /* 0x00000004070075a7 */ /* 0x001064000800017f */
[----:B-1----:R-:W-:Y:S05]  /*8750*/  @!P0 NANOSLEEP.SYNCS 0x989680 ;  /* 0x009896800000895d */ /* 0x002fea0003900000 */
[----:B------:R-:W1:Y:S02]  /*8760*/  @!P0 SYNCS.PHASECHK.TRANS64 P0, [R7+URZ], R4 ;  /* 0x00000004070085a7 */ /* 0x000e64000800007f */
[----:B-1----:R-:W-:Y:S05]  /*8770*/  @!P0 BRA `(.L_x_145) ;  /* 0xfffffffc00f08947 */ /* 0x002fea000383ffff */
[----:B------:R-:W-:Y:S05]  /*8780*/  BRA `(.L_x_210) ;  /* 0xffffffe4000c7947 */ /* 0x000fea000383ffff */
.L_x_146:
[----:B0-----:R0:W1:Y:S02]  /*8790*/  SYNCS.PHASECHK.TRANS64.TRYWAIT P0, [R6+URZ], R3 ;  /* 0x00000003060075a7 */ /* 0x001064000800017f */
[----:B-1----:R-:W-:Y:S05]  /*87a0*/  @!P0 NANOSLEEP.SYNCS 0x989680 ;  /* 0x009896800000895d */ /* 0x002fea0003900000 */
[----:B------:R-:W1:Y:S02]  /*87b0*/  @!P0 SYNCS.PHASECHK.TRANS64 P0, [R6+URZ], R3 ;  /* 0x00000003060085a7 */ /* 0x000e64000800007f */
[----:B-1----:R-:W-:Y:S05]  /*87c0*/  @!P0 BRA `(.L_x_146) ;  /* 0xfffffffc00f08947 */ /* 0x002fea000383ffff */
[----:B------:R-:W-:Y:S05]  /*87d0*/  BRA `(.L_x_211) ;  /* 0xffffffe4001c7947 */ /* 0x000fea000383ffff */
.L_x_147:
[----:B0-----:R0:W1:Y:S02]  /*87e0*/  SYNCS.PHASECHK.TRANS64.TRYWAIT P0, [R7+URZ], R4 ;  /* 0x00000004070075a7 */ /* 0x001064000800017f */
[----:B-1----:R-:W-:Y:S05]  /*87f0*/  @!P0 NANOSLEEP.SYNCS 0x989680 ;  /* 0x009896800000895d */ /* 0x002fea0003900000 */
[----:B------:R-:W1:Y:S02]  /*8800*/  @!P0 SYNCS.PHASECHK.TRANS64 P0, [R7+URZ], R4 ;  /* 0x00000004070085a7 */ /* 0x000e64000800007f */
[----:B-1----:R-:W-:Y:S05]  /*8810*/  @!P0 BRA `(.L_x_147) ;  /* 0xfffffffc00f08947 */ /* 0x002fea000383ffff */
[----:B------:R-:W-:Y:S05]  /*8820*/  BRA `(.L_x_212) ;  /* 0xffffffe4002c7947 */ /* 0x000fea000383ffff */
.L_x_148:
[----:B0-----:R0:W1:Y:S02]  /*8830*/  SYNCS.PHASECHK.TRANS64.TRYWAIT P0, [R6+URZ], R3 ;  /* 0x00000003060075a7 */ /* 0x001064000800017f */
[----:B-1----:R-:W-:Y:S05]  /*8840*/  @!P0 NANOSLEEP.SYNCS 0x989680 ;  /* 0x009896800000895d */ /* 0x002fea0003900000 */
[----:B------:R-:W1:Y:S02]  /*8850*/  @!P0 SYNCS.PHASECHK.TRANS64 P0, [R6+URZ], R3 ;  /* 0x00000003060085a7 */ /* 0x000e64000800007f */
[----:B-1----:R-:W-:Y:S05]  /*8860*/  @!P0 BRA `(.L_x_148) ;  /* 0xfffffffc00f08947 */ /* 0x002fea000383ffff */
[----:B------:R-:W-:Y:S05]  /*8870*/  BRA `(.L_x_213) ;  /* 0xffffffe4003c7947 */ /* 0x000fea000383ffff */
.L_x_149:
[----:B0-----:R0:W1:Y:S02]  /*8880*/  SYNCS.PHASECHK.TRANS64.TRYWAIT P0, [R7+URZ], R4 ;  /* 0x00000004070075a7 */ /* 0x001064000800017f */
[----:B-1----:R-:W-:Y:S05]  /*8890*/  @!P0 NANOSLEEP.SYNCS 0x989680 ;  /* 0x009896800000895d */ /* 0x002fea0003900000 */
[----:B------:R-:W1:Y:S02]  /*88a0*/  @!P0 SYNCS.PHASECHK.TRANS64 P0, [R7+URZ], R4 ;  /* 0x00000004070085a7 */ /* 0x000e64000800007f */
[----:B-1----:R-:W-:Y:S05]  /*88b0*/  @!P0 BRA `(.L_x_149) ;  /* 0xfffffffc00f08947 */ /* 0x002fea000383ffff */
[----:B------:R-:W-:Y:S05]  /*88c0*/  BRA `(.L_x_214) ;  /* 0xffffffe4004c7947 */ /* 0x000fea000383ffff */
.L_x_150:
[----:B0-----:R0:W1:Y:S02]  /*88d0*/  SYNCS.PHASECHK.TRANS64.TRYWAIT P0, [R6+URZ], R3 ;  /* 0x00000003060075a7 */ /* 0x001064000800017f */
[----:B-1----:R-:W-:Y:S05]  /*88e0*/  @!P0 NANOSLEEP.SYNCS 0x989680 ;  /* 0x009896800000895d */ /* 0x002fea0003900000 */
[----:B------:R-:W1:Y:S02]  /*88f0*/  @!P0 SYNCS.PHASECHK.TRANS64 P0, [R6+URZ], R3 ;  /* 0x00000003060085a7 */ /* 0x000e64000800007f */
[----:B-1----:R-:W-:Y:S05]  /*8900*/  @!P0 BRA `(.L_x_150) ;  /* 0xfffffffc00f08947 */ /* 0x002fea000383ffff */
[----:B------:R-:W-:Y:S05]  /*8910*/  BRA `(.L_x_215) ;  /* 0xffffffe4005c7947 */ /* 0x000fea000383ffff */
.L_x_151:
[----:B0-----:R0:W1:Y:S02]  /*8920*/  SYNCS.PHASECHK.TRANS64.TRYWAIT P0, [R7+URZ], R4 ;  /* 0x00000004070075a7 */ /* 0x001064000800017f */
[----:B-1----:R-:W-:Y:S05]  /*8930*/  @!P0 NANOSLEEP.SYNCS 0x989680 ;  /* 0x009896800000895d */ /* 0x002fea0003900000 */
[----:B------:R-:W1:Y:S02]  /*8940*/  @!P0 SYNCS.PHASECHK.TRANS64 P0, [R7+URZ], R4 ;  /* 0x00000004070085a7 */ /* 0x000e64000800007f */
[----:B-1----:R-:W-:Y:S05]  /*8950*/  @!P0 BRA `(.L_x_151) ;  /* 0xfffffffc00f08947 */ /* 0x002fea000383ffff */
[----:B------:R-:W-:Y:S05]  /*8960*/  BRA `(.L_x_216) ;  /* 0xffffffe4006c7947 */ /* 0x000fea000383ffff */
.L_x_152:
[----:B0-----:R0:W1:Y:S02]  /*8970*/  SYNCS.PHASECHK.TRANS64.TRYWAIT P0, [R6+URZ], R3 ;  /* 0x00000003060075a7 */ /* 0x001064000800017f */
[----:B-1----:R-:W-:Y:S05]  /*8980*/  @!P0 NANOSLEEP.SYNCS 0x989680 ;  /* 0x009896800000895d */ /* 0x002fea0003900000 */
[----:B------:R-:W1:Y:S02]  /*8990*/  @!P0 SYNCS.PHASECHK.TRANS64 P0, [R6+URZ], R3 ;  /* 0x00000003060085a7 */ /* 0x000e64000800007f */
[----:B-1----:R-:W-:Y:S05]  /*89a0*/  @!P0 BRA `(.L_x_152) ;  /* 0xfffffffc00f08947 */ /* 0x002fea000383ffff */
[----:B------:R-:W-:Y:S05]  /*89b0*/  BRA `(.L_x_217) ;  /* 0xffffffe4007c7947 */ /* 0x000fea000383ffff */
.L_x_153:
[----:B0-----:R0:W1:Y:S02]  /*89c0*/  SYNCS.PHASECHK.TRANS64.TRYWAIT P0, [R7+URZ], R4 ;  /* 0x00000004070075a7 */ /* 0x001064000800017f */
[----:B-1----:R-:W-:Y:S05]  /*89d0*/  @!P0 NANOSLEEP.SYNCS 0x989680 ;  /* 0x009896800000895d */ /* 0x002fea0003900000 */
[----:B------:R-:W1:Y:S02]  /*89e0*/  @!P0 SYNCS.PHASECHK.TRANS64 P0, [R7+URZ], R4 ;  /* 0x00000004070085a7 */ /* 0x000e64000800007f */
[----:B-1----:R-:W-:Y:S05]  /*89f0*/  @!P0 BRA `(.L_x_153) ;  /* 0xfffffffc00f08947 */ /* 0x002fea000383ffff */
[----:B------:R-:W-:Y:S05]  /*8a00*/  BRA `(.L_x_218) ;  /* 0xffffffe4008c7947 */ /* 0x000fea000383ffff */
.L_x_154:
[----:B0-----:R0:W1:Y:S02]  /*8a10*/  SYNCS.PHASECHK.TRANS64.TRYWAIT P0, [R6+URZ], R3 ;  /* 0x00000003060075a7 */ /* 0x001064000800017f */
[----:B-1----:R-:W-:Y:S05]  /*8a20*/  @!P0 NANOSLEEP.SYNCS 0x989680 ;  /* 0x009896800000895d */ /* 0x002fea0003900000 */
[----:B------:R-:W1:Y:S02]  /*8a30*/  @!P0 SYNCS.PHASECHK.TRANS64 P0, [R6+URZ], R3 ;  /* 0x00000003060085a7 */ /* 0x000e64000800007f */
[----:B-1----:R-:W-:Y:S05]  /*8a40*/  @!P0 BRA `(.L_x_154) ;  /* 0xfffffffc00f08947 */ /* 0x002fea000383ffff */
[----:B------:R-:W-:Y:S05]  /*8a50*/  BRA `(.L_x_219) ;  /* 0xffffffe4009c7947 */ /* 0x000fea000383ffff */
.L_x_155:
[----:B0-----:R0:W1:Y:S02]  /*8a60*/  SYNCS.PHASECHK.TRANS64.TRYWAIT P0, [R7+URZ], R4 ;  /* 0x00000004070075a7 */ /* 0x001064000800017f */
[----:B-1----:R-:W-:Y:S05]  /*8a70*/  @!P0 NANOSLEEP.SYNCS 0x989680 ;  /* 0x009896800000895d */ /* 0x002fea0003900000 */
[----:B------:R-:W1:Y:S02]  /*8a80*/  @!P0 SYNCS.PHASECHK.TRANS64 P0, [R7+URZ], R4 ;  /* 0x00000004070085a7 */ /* 0x000e64000800007f */
[----:B-1----:R-:W-:Y:S05]  /*8a90*/  @!P0 BRA `(.L_x_155) ;  /* 0xfffffffc00f08947 */ /* 0x002fea000383ffff */
[----:B------:R-:W-:Y:S05]  /*8aa0*/  BRA `(.L_x_220) ;  /* 0xffffffe400ac7947 */ /* 0x000fea000383ffff */
.L_x_156:
[----:B0-----:R0:W1:Y:S02]  /*8ab0*/  SYNCS.PHASECHK.TRANS64.TRYWAIT P0, [R6+URZ], R3 ;  /* 0x00000003060075a7 */ /* 0x001064000800017f */
[----:B-1----:R-:W-:Y:S05]  /*8ac0*/  @!P0 NANOSLEEP.SYNCS 0x989680 ;  /* 0x009896800000895d */ /* 0x002fea0003900000 */
[----:B------:R-:W1:Y:S02]  /*8ad0*/  @!P0 SYNCS.PHASECHK.TRANS64 P0, [R6+URZ], R3 ;  /* 0x00000003060085a7 */ /* 0x000e64000800007f */
[----:B-1----:R-:W-:Y:S05]  /*8ae0*/  @!P0 BRA `(.L_x_156) ;  /* 0xfffffffc00f08947 */ /* 0x002fea000383ffff */
[----:B------:R-:W-:Y:S05]  /*8af0*/  BRA `(.L_x_221) ;  /* 0xffffffe400bc7947 */ /* 0x000fea000383ffff */
.L_x_157:
[----:B0-----:R0:W1:Y:S02]  /*8b00*/  SYNCS.PHASECHK.TRANS64.TRYWAIT P0, [R7+URZ], R4 ;  /* 0x00000004070075a7 */ /* 0x001064000800017f */
[----:B-1----:R-:W-:Y:S05]  /*8b10*/  @!P0 NANOSLEEP.SYNCS 0x989680 ;  /* 0x009896800000895d */ /* 0x002fea0003900000 */
[----:B------:R-:W1:Y:S02]  /*8b20*/  @!P0 SYNCS.PHASECHK.TRANS64 P0, [R7+URZ], R4 ;  /* 0x00000004070085a7 */ /* 0x000e64000800007f */
[----:B-1----:R-:W-:Y:S05]  /*8b30*/  @!P0 BRA `(.L_x_157) ;  /* 0xfffffffc00f08947 */ /* 0x002fea000383ffff */
[----:B------:R-:W-:Y:S05]  /*8b40*/  BRA `(.L_x_222) ;  /* 0xffffffe400cc7947 */ /* 0x000fea000383ffff */
.L_x_158:
[----:B0-----:R0:W1:Y:S02]  /*8b50*/  SYNCS.PHASECHK.TRANS64.TRYWAIT P0, [R6+URZ], R3 ;  /* 0x00000003060075a7 */ /* 0x001064000800017f */
[----:B-1----:R-:W-:Y:S05]  /*8b60*/  @!P0 NANOSLEEP.SYNCS 0x989680 ;  /* 0x009896800000895d */ /* 0x002fea0003900000 */
[----:B------:R-:W1:Y:S02]  /*8b70*/  @!P0 SYNCS.PHASECHK.TRANS64 P0, [R6+URZ], R3 ;  /* 0x00000003060085a7 */ /* 0x000e64000800007f */
[----:B-1----:R-:W-:Y:S05]  /*8b80*/  @!P0 BRA `(.L_x_158) ;  /* 0xfffffffc00f08947 */ /* 0x002fea000383ffff */
[----:B------:R-:W-:Y:S05]  /*8b90*/  BRA `(.L_x_223) ;  /* 0xffffffe400dc7947 */ /* 0x000fea000383ffff */
.L_x_159:
[----:B0-----:R0:W1:Y:S02]  /*8ba0*/  SYNCS.PHASECHK.TRANS64.TRYWAIT P0, [R7+URZ], R4 ;  /* 0x00000004070075a7 */ /* 0x001064000800017f */
[----:B-1----:R-:W-:Y:S05]  /*8bb0*/  @!P0 NANOSLEEP.SYNCS 0x989680 ;  /* 0x009896800000895d */ /* 0x002fea0003900000 */
[----:B------:R-:W1:Y:S02]  /*8bc0*/  @!P0 SYNCS.PHASECHK.TRANS64 P0, [R7+URZ], R4 ;  /* 0x00000004070085a7 */ /* 0x000e64000800007f */
[----:B-1----:R-:W-:Y:S05]  /*8bd0*/  @!P0 BRA `(.L_x_159) ;  /* 0xfffffffc00f08947 */ /* 0x002fea000383ffff */
[----:B------:R-:W-:Y:S05]  /*8be0*/  BRA `(.L_x_224) ;  /* 0xffffffe400ec7947 */ /* 0x000fea000383ffff */
.L_x_160:
[----:B0-----:R0:W1:Y:S02]  /*8bf0*/  SYNCS.PHASECHK.TRANS64.TRYWAIT P0, [R6+URZ], R3 ;  /* 0x00000003060075a7 */ /* 0x001064000800017f */
[----:B-1----:R-:W-:Y:S05]  /*8c00*/  @!P0 NANOSLEEP.SYNCS 0x989680 ;  /* 0x009896800000895d */ /* 0x002fea0003900000 */
[----:B------:R-:W1:Y:S02]  /*8c10*/  @!P0 SYNCS.PHASECHK.TRANS64 P0, [R6+URZ], R3 ;  /* 0x00000003060085a7 */ /* 0x000e64000800007f */
[----:B-1----:R-:W-:Y:S05]  /*8c20*/  @!P0 BRA `(.L_x_160) ;  /* 0xfffffffc00f08947 */ /* 0x002fea000383ffff */
[----:B------:R-:W-:Y:S05]  /*8c30*/  BRA `(.L_x_225) ;  /* 0xffffffe400fc7947 */ /* 0x000fea000383ffff */
.L_x_161:
[----:B0-----:R0:W1:Y:S02]  /*8c40*/  SYNCS.PHASECHK.TRANS64.TRYWAIT P0, [R7+URZ], R4 ;  /* 0x00000004070075a7 */ /* 0x001064000800017f */
[----:B-1----:R-:W-:Y:S05]  /*8c50*/  @!P0 NANOSLEEP.SYNCS 0x989680 ;  /* 0x009896800000895d */ /* 0x002fea0003900000 */
[----:B------:R-:W1:Y:S02]  /*8c60*/  @!P0 SYNCS.PHASECHK.TRANS64 P0, [R7+URZ], R4 ;  /* 0x00000004070085a7 */ /* 0x000e64000800007f */
[----:B-1----:R-:W-:Y:S05]  /*8c70*/  @!P0 BRA `(.L_x_161) ;  /* 0xfffffffc00f08947 */ /* 0x002fea000383ffff */
[----:B------:R-:W-:Y:S05]  /*8c80*/  BRA `(.L_x_226) ;  /* 0xffffffe8000c7947 */ /* 0x000fea000383ffff */
.L_x_162:
[----:B0-----:R0:W1:Y:S02]  /*8c90*/  SYNCS.PHASECHK.TRANS64.TRYWAIT P0, [R6+URZ], R3 ;  /* 0x00000003060075a7 */ /* 0x001064000800017f */
[----:B-1----:R-:W-:Y:S05]  /*8ca0*/  @!P0 NANOSLEEP.SYNCS 0x989680 ;  /* 0x009896800000895d */ /* 0x002fea0003900000 */
[----:B------:R-:W1:Y:S02]  /*8cb0*/  @!P0 SYNCS.PHASECHK.TRANS64 P0, [R6+URZ], R3 ;  /* 0x00000003060085a7 */ /* 0x000e64000800007f */
[----:B-1----:R-:W-:Y:S05]  /*8cc0*/  @!P0 BRA `(.L_x_162) ;  /* 0xfffffffc00f08947 */ /* 0x002fea000383ffff */
[----:B------:R-:W-:Y:S05]  /*8cd0*/  BRA `(.L_x_227) ;  /* 0xffffffe8001c7947 */ /* 0x000fea000383ffff */
.L_x_163:
[----:B0-----:R0:W1:Y:S02]  /*8ce0*/  SYNCS.PHASECHK.TRANS64.TRYWAIT P0, [R7+URZ], R4 ;  /* 0x00000004070075a7 */ /* 0x001064000800017f */
[----:B-1----:R-:W-:Y:S05]  /*8cf0*/  @!P0 NANOSLEEP.SYNCS 0x989680 ;  /* 0x009896800000895d */ /* 0x002fea0003900000 */
[----:B------:R-:W1:Y:S02]  /*8d00*/  @!P0 SYNCS.PHASECHK.TRANS64 P0, [R7+URZ], R4 ;  /* 0x00000004070085a7 */ /* 0x000e64000800007f */
[----:B-1----:R-:W-:Y:S05]  /*8d10*/  @!P0 BRA `(.L_x_163) ;  /* 0xfffffffc00f08947 */ /* 0x002fea000383ffff */
[----:B------:R-:W-:Y:S05]  /*8d20*/  BRA `(.L_x_228) ;  /* 0xffffffe8002c7947 */ /* 0x000fea000383ffff */
.L_x_164:
[----:B0-----:R0:W1:Y:S02]  /*8d30*/  SYNCS.PHASECHK.TRANS64.TRYWAIT P0, [R6+URZ], R3 ;  /* 0x00000003060075a7 */ /* 0x001064000800017f */
[----:B-1----:R-:W-:Y:S05]  /*8d40*/  @!P0 NANOSLEEP.SYNCS 0x989680 ;  /* 0x009896800000895d */ /* 0x002fea0003900000 */
[----:B------:R-:W1:Y:S02]  /*8d50*/  @!P0 SYNCS.PHASECHK.TRANS64 P0, [R6+URZ], R3 ;  /* 0x00000003060085a7 */ /* 0x000e64000800007f */
[----:B-1----:R-:W-:Y:S05]  /*8d60*/  @!P0 BRA `(.L_x_164) ;  /* 0xfffffffc00f08947 */ /* 0x002fea000383ffff */
[----:B------:R-:W-:Y:S05]  /*8d70*/  BRA `(.L_x_229) ;  /* 0xffffffe8003c7947 */ /* 0x000fea000383ffff */
.L_x_165:
[----:B0-----:R0:W1:Y:S02]  /*8d80*/  SYNCS.PHASECHK.TRANS64.TRYWAIT P0, [R7+URZ], R4 ;  /* 0x00000004070075a7 */ /* 0x001064000800017f */
[----:B-1----:R-:W-:Y:S05]  /*8d90*/  @!P0 NANOSLEEP.SYNCS 0x989680 ;  /* 0x009896800000895d */ /* 0x002fea0003900000 */
[----:B------:R-:W1:Y:S02]  /*8da0*/  @!P0 SYNCS.PHASECHK.TRANS64 P0, [R7+URZ], R4 ;  /* 0x00000004070085a7 */ /* 0x000e64000800007f */
[----:B-1----:R-:W-:Y:S05]  /*8db0*/  @!P0 BRA `(.L_x_165) ;  /* 0xfffffffc00f08947 */ /* 0x002fea000383ffff */
[----:B------:R-:W-:Y:S05]  /*8dc0*/  BRA `(.L_x_230) ;  /* 0xffffffe8004c7947 */ /* 0x000fea000383ffff */
.L_x_166:
[----:B0-----:R0:W1:Y:S02]  /*8dd0*/  SYNCS.PHASECHK.TRANS64.TRYWAIT P0, [R6+URZ], R3 ;  /* 0x00000003060075a7 */ /* 0x001064000800017f */
[----:B-1----:R-:W-:Y:S05]  /*8de0*/  @!P0 NANOSLEEP.SYNCS 0x989680 ;  /* 0x009896800000895d */ /* 0x002fea0003900000 */
[----:B------:R-:W1:Y:S02]  /*8df0*/  @!P0 SYNCS.PHASECHK.TRANS64 P0, [R6+URZ], R3 ;  /* 0x00000003060085a7 */ /* 0x000e64000800007f */
[----:B-1----:R-:W-:Y:S05]  /*8e00*/  @!P0 BRA `(.L_x_166) ;  /* 0xfffffffc00f08947 */ /* 0x002fea000383ffff */
[----:B------:R-:W-:Y:S05]  /*8e10*/  BRA `(.L_x_231) ;  /* 0xffffffe8005c7947 */ /* 0x000fea000383ffff */
.L_x_167:
[----:B0-----:R0:W1:Y:S02]  /*8e20*/  SYNCS.PHASECHK.TRANS64.TRYWAIT P0, [R7+URZ], R4 ;  /* 0x00000004070075a7 */ /* 0x001064000800017f */
[----:B-1----:R-:W-:Y:S05]  /*8e30*/  @!P0 NANOSLEEP.SYNCS 0x989680 ;  /* 0x009896800000895d */ /* 0x002fea0003900000 */
[----:B------:R-:W1:Y:S02]  /*8e40*/  @!P0 SYNCS.PHASECHK.TRANS64 P0, [R7+URZ], R4 ;  /* 0x00000004070085a7 */ /* 0x000e64000800007f */
[----:B-1----:R-:W-:Y:S05]  /*8e50*/  @!P0 BRA `(.L_x_167) ;  /* 0xfffffffc00f08947 */ /* 0x002fea000383ffff */
[----:B------:R-:W-:Y:S05]  /*8e60*/  BRA `(.L_x_232) ;  /* 0xffffffe8006c7947 */ /* 0x000fea000383ffff */
.L_x_168:
[----:B0-----:R0:W1:Y:S02]  /*8e70*/  SYNCS.PHASECHK.TRANS64.TRYWAIT P0, [R6+URZ], R3 ;  /* 0x00000003060075a7 */ /* 0x001064000800017f */
[----:B-1----:R-:W-:Y:S05]  /*8e80*/  @!P0 NANOSLEEP.SYNCS 0x989680 ;  /* 0x009896800000895d */ /* 0x002fea0003900000 */
[----:B------:R-:W1:Y:S02]  /*8e90*/  @!P0 SYNCS.PHASECHK.TRANS64 P0, [R6+URZ], R3 ;  /* 0x00000003060085a7 */ /* 0x000e64000800007f */
[----:B-1----:R-:W-:Y:S05]  /*8ea0*/  @!P0 BRA `(.L_x_168) ;  /* 0xfffffffc00f08947 */ /* 0x002fea000383ffff */
[----:B------:R-:W-:Y:S05]  /*8eb0*/  BRA `(.L_x_233) ;  /* 0xffffffe8007c7947 */ /* 0x000fea000383ffff */
.L_x_169:
[----:B0-----:R0:W1:Y:S02]  /*8ec0*/  SYNCS.PHASECHK.TRANS64.TRYWAIT P0, [R7+URZ], R4 ;  /* 0x00000004070075a7 */ /* 0x001064000800017f */
[----:B-1----:R-:W-:Y:S05]  /*8ed0*/  @!P0 NANOSLEEP.SYNCS 0x989680 ;  /* 0x009896800000895d */ /* 0x002fea0003900000 */
[----:B------:R-:W1:Y:S02]  /*8ee0*/  @!P0 SYNCS.PHASECHK.TRANS64 P0, [R7+URZ], R4 ;  /* 0x00000004070085a7 */ /* 0x000e64000800007f */
[----:B-1----:R-:W-:Y:S05]  /*8ef0*/  @!P0 BRA `(.L_x_169) ;  /* 0xfffffffc00f08947 */ /* 0x002fea000383ffff */
[----:B------:R-:W-:Y:S05]  /*8f00*/  BRA `(.L_x_234) ;  /* 0xffffffe8008c7947 */ /* 0x000fea000383ffff */
.L_x_170:
[----:B0-----:R0:W1:Y:S02]  /*8f10*/  SYNCS.PHASECHK.TRANS64.TRYWAIT P0, [R6+URZ], R3 ;  /* 0x00000003060075a7 */ /* 0x001064000800017f */
[----:B-1----:R-:W-:Y:S05]  /*8f20*/  @!P0 NANOSLEEP.SYNCS 0x989680 ;  /* 0x009896800000895d */ /* 0x002fea0003900000 */
[----:B------:R-:W1:Y:S02]  /*8f30*/  @!P0 SYNCS.PHASECHK.TRANS64 P0, [R6+URZ], R3 ;  /* 0x00000003060085a7 */ /* 0x000e64000800007f */
[----:B-1----:R-:W-:Y:S05]  /*8f40*/  @!P0 BRA `(.L_x_170) ;  /* 0xfffffffc00f08947 */ /* 0x002fea000383ffff */
[----:B------:R-:W-:Y:S05]  /*8f50*/  BRA `(.L_x_235) ;  /* 0xffffffe8009c7947 */ /* 0x000fea000383ffff */
.L_x_171:
[----:B0-----:R0:W1:Y:S02]  /*8f60*/  SYNCS.PHASECHK.TRANS64.TRYWAIT P0, [R7+URZ], R4 ;  /* 0x00000004070075a7 */ /* 0x001064000800017f */
[----:B-1----:R-:W-:Y:S05]  /*8f70*/  @!P0 NANOSLEEP.SYNCS 0x989680 ;  /* 0x009896800000895d */ /* 0x002fea0003900000 */
[----:B------:R-:W1:Y:S02]  /*8f80*/  @!P0 SYNCS.PHASECHK.TRANS64 P0, [R7+URZ], R4 ;  /* 0x00000004070085a7 */ /* 0x000e64000800007f */
[----:B-1----:R-:W-:Y:S05]  /*8f90*/  @!P0 BRA `(.L_x_171) ;  /* 0xfffffffc00f08947 */ /* 0x002fea000383ffff */
[----:B------:R-:W-:Y:S05]  /*8fa0*/  BRA `(.L_x_236) ;  /* 0xffffffe800ac7947 */ /* 0x000fea000383ffff */
.L_x_172:
[----:B0-----:R0:W1:Y:S02]  /*8fb0*/  SYNCS.PHASECHK.TRANS64.TRYWAIT P0, [R6+URZ], R3 ;  /* 0x00000003060075a7 */ /* 0x001064000800017f */
[----:B-1----:R-:W-:Y:S05]  /*8fc0*/  @!P0 NANOSLEEP.SYNCS 0x989680 ;  /* 0x009896800000895d */ /* 0x002fea0003900000 */
[----:B------:R-:W1:Y:S02]  /*8fd0*/  @!P0 SYNCS.PHASECHK.TRANS64 P0, [R6+URZ], R3 ;  /* 0x00000003060085a7 */ /* 0x000e64000800007f */
[----:B-1----:R-:W-:Y:S05]  /*8fe0*/  @!P0 BRA `(.L_x_172) ;  /* 0xfffffffc00f08947 */ /* 0x002fea000383ffff */
[----:B------:R-:W-:Y:S05]  /*8ff0*/  BRA `(.L_x_237) ;  /* 0xffffffe800bc7947 */ /* 0x000fea000383ffff */
.L_x_173:
[----:B0-----:R0:W1:Y:S02]  /*9000*/  SYNCS.PHASECHK.TRANS64.TRYWAIT P0, [R7+URZ], R4 ;  /* 0x00000004070075a7 */ /* 0x001064000800017f */
[----:B-1----:R-:W-:Y:S05]  /*9010*/  @!P0 NANOSLEEP.SYNCS 0x989680 ;  /* 0x009896800000895d */ /* 0x002fea0003900000 */
[----:B------:R-:W1:Y:S02]  /*9020*/  @!P0 SYNCS.PHASECHK.TRANS64 P0, [R7+URZ], R4 ;  /* 0x00000004070085a7 */ /* 0x000e64000800007f */
[----:B-1----:R-:W-:Y:S05]  /*9030*/  @!P0 BRA `(.L_x_173) ;  /* 0xfffffffc00f08947 */ /* 0x002fea000383ffff */
[----:B------:R-:W-:Y:S05]  /*9040*/  BRA `(.L_x_238) ;  /* 0xffffffe800cc7947 */ /* 0x000fea000383ffff */
.L_x_174:
[----:B0-----:R0:W1:Y:S02]  /*9050*/  SYNCS.PHASECHK.TRANS64.TRYWAIT P0, [R6+URZ], R3 ;  /* 0x00000003060075a7 */ /* 0x001064000800017f */
[----:B-1----:R-:W-:Y:S05]  /*9060*/  @!P0 NANOSLEEP.SYNCS 0x989680 ;  /* 0x009896800000895d */ /* 0x002fea0003900000 */
[----:B------:R-:W1:Y:S02]  /*9070*/  @!P0 SYNCS.PHASECHK.TRANS64 P0, [R6+URZ], R3 ;  /* 0x00000003060085a7 */ /* 0x000e64000800007f */
[----:B-1----:R-:W-:Y:S05]  /*9080*/  @!P0 BRA `(.L_x_174) ;  /* 0xfffffffc00f08947 */ /* 0x002fea000383ffff */
[----:B------:R-:W-:Y:S05]  /*9090*/  BRA `(.L_x_239) ;  /* 0xffffffe800dc7947 */ /* 0x000fea000383ffff */
.L_x_175:
[----:B-1----:R1:W2:Y:S02]  /*90a0*/  SYNCS.PHASECHK.TRANS64.TRYWAIT P0, [R7+URZ], R4 ;  /* 0x00000004070075a7 */ /* 0x0022a4000800017f */
[----:B--2---:R-:W-:Y:S05]  /*90b0*/  @!P0 NANOSLEEP.SYNCS 0x989680 ;  /* 0x009896800000895d */ /* 0x004fea0003900000 */
[----:B------:R-:W2:Y:S02]  /*90c0*/  @!P0 SYNCS.PHASECHK.TRANS64 P0, [R7+URZ], R4 ;  /* 0x00000004070085a7 */ /* 0x000ea4000800007f */
[----:B--2---:R-:W-:Y:S05]  /*90d0*/  @!P0 BRA `(.L_x_175) ;  /* 0xfffffffc00f08947 */ /* 0x004fea000383ffff */
[----:B------:R-:W-:Y:S05]  /*90e0*/  BRA `(.L_x_240) ;  /* 0xffffffe800e47947 */ /* 0x000fea000383ffff */
.L_x_241:
[----:B------:R-:W-:-:S00]  /*90f0*/  BRA `(.L_x_241) ;  /* 0xfffffffc00fc7947 */ /* 0x000fc0000383ffff */
[----:B------:R-:W-:-:S00]  /*9100*/  NOP ;  /* 0x0000000000007918 */ /* 0x000fc00000000000 */
[----:B------:R-:W-:-:S00]  /*9110*/  NOP ;  /* 0x0000000000007918 */ /* 0x000fc00000000000 */
[----:B------:R-:W-:-:S00]  /*9120*/  NOP ;  /* 0x0000000000007918 */ /* 0x000fc00000000000 */
[----:B------:R-:W-:-:S00]  /*9130*/  NOP ;  /* 0x0000000000007918 */ /* 0x000fc00000000000 */
[----:B------:R-:W-:-:S00]  /*9140*/  NOP ;  /* 0x0000000000007918 */ /* 0x000fc00000000000 */
[----:B------:R-:W-:-:S00]  /*9150*/  NOP ;  /* 0x0000000000007918 */ /* 0x000fc00000000000 */
[----:B------:R-:W-:-:S00]  /*9160*/  NOP ;  /* 0x0000000000007918 */ /* 0x000fc00000000000 */
[----:B------:R-:W-:-:S00]  /*9170*/  NOP ;  /* 0x0000000000007918 */ /* 0x000fc00000000000 */
.L_x_242:


//--------------------- .nv.global.init           --------------------------
	.section	.nv.global.init,"aw",@progbits
.nv.global.init:
	.type		$str$22,@object
	.size		$str$22,($str$23 - $str$22)
$str$22:
        /*0000*/ 	.byte	0x6b, 0x5f, 0x74, 0x69, 0x6c, 0x65, 0x5f, 0x63, 0x6f, 0x75, 0x6e, 0x74, 0x20, 0x3e, 0x3d, 0x20
        /*0010*/ 	.byte	0x31, 0x00
	.type		$str$23,@object
	.size		$str$23,(__unnamed_1 - $str$23)
$str$23:
        /*0012*/ 	.byte	0x2f, 0x74, 0x6d, 0x70, 0x2f, 0x63, 0x75, 0x74, 0x6c, 0x61, 0x73, 0x73, 0x5f, 0x73, 0x77, 0x65
        /*0022*/ 	.byte	0x65, 0x70, 0x5f, 0x73, 0x72, 0x63, 0x2f, 0x69, 0x6e, 0x63, 0x6c, 0x75, 0x64, 0x65, 0x2f, 0x63
        /*0032*/ 	.byte	0x75, 0x74, 0x6c, 0x61, 0x73, 0x73, 0x2f, 0x67, 0x65, 0x6d, 0x6d, 0x2f, 0x63, 0x6f, 0x6c, 0x6c
        /*0042*/ 	.byte	0x65, 0x63, 0x74, 0x69, 0x76, 0x65, 0x2f, 0x73, 0x6d, 0x39, 0x30, 0x5f, 0x6d, 0x6d, 0x61, 0x5f
        /*0052*/ 	.byte	0x74, 0x6d, 0x61, 0x5f, 0x67, 0x6d, 0x6d, 0x61, 0x5f, 0x73, 0x73, 0x5f, 0x77, 0x61, 0x72, 0x70
        /*0062*/ 	.byte	0x73, 0x70, 0x65, 0x63, 0x69, 0x61, 0x6c, 0x69, 0x7a, 0x65, 0x64, 0x2e, 0x68, 0x70, 0x70, 0x00
	.type		__unnamed_1,@object
	.size		__unnamed_1,(.L_0 - __unnamed_1)
__unnamed_1:
        /*0072*/ 	.byte	0x76, 0x6f, 0x69, 0x64, 0x20, 0x63, 0x75, 0x74, 0x6c, 0x61, 0x73, 0x73, 0x3a, 0x3a, 0x67, 0x65
        /* <DEDUP_REMOVED lines=180> */
        /*0bc2*/ 	.byte	0x64, 0x65, 0x6e, 0x74, 0x69, 0x74, 0x79, 0x5d, 0x00
.L_0:


//--------------------- .nv.shared._ZN7cutlass13device_kernelINS_4gemm6kernel13GemmUniversalIN4cute5tupleIJiiiiEEENS1_10collective13CollectiveMmaINS1_34MainloopSm90TmaGmmaWarpSpecializedILi56ENS5_IJNS4_1CILi2EEENSA_ILi1EEESC_EEENS1_32KernelTmaWarpSpecializedPingpongEEENS5_IJNSA_ILi64EEESG_NSA_ILi16EEEEEENS_10bfloat16_tENS5_IJlSC_lEEESJ_SK_NS4_8TiledMMAINS4_8MMA_AtomIJNS4_4SM904GMMA27MMA_64x64x16_F32BF16BF16_SSILNSO_5MajorE0ELSQ_0ELNSO_7ScaleInE1ELSR_1EEEEEENS4_6LayoutINS5_IJSC_SC_SC_EEENS5_IJNSA_ILi0EEESW_SW_EEEEENS5_IJNS4_10UnderscoreESZ_SZ_EEEEENS4_13SM90_TMA_LOADENS4_14ComposedLayoutINS4_7SwizzleILi1ELi4ELi3EEENS4_18smem_ptr_flag_bitsILi16EEENSU_INS5_IJNSA_ILi8EEESH_EEENS5_IJSH_SC_EEEEEEEvNS4_8identityENS4_23SM90_TMA_LOAD_MULTICASTES1C_vS1D_EENS_8epilogue10collective6detail29Sm90TmaWarpSpecializedAdapterINS1H_15DefaultEpilogueISJ_SK_SK_NS1G_6thread17LinearCombinationISJ_Li1EffLNS1L_9ScaleType4KindE0ELNS_15FloatRoundStyleE2ESJ_EENS1_15EpilogueDefaultEEEEEvvEEEEvNT_6ParamsE --------------------------
	.section	.nv.shared._ZN7cutlass13device_kernelINS_4gemm6kernel13GemmUniversalIN4cute5tupleIJiiiiEEENS1_10collective13CollectiveMmaINS1_34MainloopSm90TmaGmmaWarpSpecializedILi56ENS5_IJNS4_1CILi2EEENSA_ILi1EEESC_EEENS1_32KernelTmaWarpSpecializedPingpongEEENS5_IJNSA_ILi64EEESG_NSA_ILi16EEEEEENS_10bfloat16_tENS5_IJlSC_lEEESJ_SK_NS4_8TiledMMAINS4_8MMA_AtomIJNS4_4SM904GMMA27MMA_64x64x16_F32BF16BF16_SSILNSO_5MajorE0ELSQ_0ELNSO_7ScaleInE1ELSR_1EEEEEENS4_6LayoutINS5_IJSC_SC_SC_EEENS5_IJNSA_ILi0EEESW_SW_EEEEENS5_IJNS4_10UnderscoreESZ_SZ_EEEEENS4_13SM90_TMA_LOADENS4_14ComposedLayoutINS4_7SwizzleILi1ELi4ELi3EEENS4_18smem_ptr_flag_bitsILi16EEENSU_INS5_IJNSA_ILi8EEESH_EEENS5_IJSH_SC_EEEEEEEvNS4_8identityENS4_23SM90_TMA_LOAD_MULTICASTES1C_vS1D_EENS_8epilogue10collective6detail29Sm90TmaWarpSpecializedAdapterINS1H_15DefaultEpilogueISJ_SK_SK_NS1G_6thread17LinearCombinationISJ_Li1EffLNS1L_9ScaleType4KindE0ELNS_15FloatRoundStyleE2ESJ_EENS1_15EpilogueDefaultEEEEEvvEEEEvNT_6ParamsE,"aw",@nobits
	.sectionflags	@""
	.align	16
	.zero		1024


//--------------------- .nv.shared.reserved.0     --------------------------
	.section	.nv.shared.reserved.0,"aw",@nobits
	.weak		__nv_reservedSMEM_offset_0_alias
	.size		__nv_reservedSMEM_offset_0_alias, 0, 0
	.other		__nv_reservedSMEM_offset_0_alias,@"STO_CUDA_RESERVED_SHARED STV_DEFAULT"
__nv_reservedSMEM_offset_0_alias:
	.zero		0


//--------------------- .nv.global                --------------------------
	.section	.nv.global,"aw",@nobits
.nv.global:
	.type		_ZN40_INTERNAL_2eb37062_4_k_cu_eec9e1f7_119654cute1_E,@object
	.size		_ZN40_INTERNAL_2eb37062_4_k_cu_eec9e1f7_119654cute1_E,(_ZN40_INTERNAL_2eb37062_4_k_cu_eec9e1f7_119654cuda3std3__45__cpo6cbeginE - _ZN40_INTERNAL_2eb37062_4_k_cu_eec9e1f7_119654cute1_E)
_ZN40_INTERNAL_2eb37062_4_k_cu_eec9e1f7_119654cute1_E:
	.zero		1
	.type		_ZN40_INTERNAL_2eb37062_4_k_cu_eec9e1f7_119654cuda3std3__45__cpo6cbeginE,@object
	.size		_ZN40_INTERNAL_2eb37062_4_k_cu_eec9e1f7_119654cuda3std3__45__cpo6cbeginE,(_ZN40_INTERNAL_2eb37062_4_k_cu_eec9e1f7_119654cuda3std3__48in_placeE - _ZN40_INTERNAL_2eb37062_4_k_cu_eec9e1f7_119654cuda3std3__45__cpo6cbeginE)
_ZN40_INTERNAL_2eb37062_4_k_cu_eec9e1f7_119654cuda3std3__45__cpo6cbeginE:
	.zero		1
	.type		_ZN40_INTERNAL_2eb37062_4_k_cu_eec9e1f7_119654cuda3std3__48in_placeE,@object
	.size		_ZN40_INTERNAL_2eb37062_4_k_cu_eec9e1f7_119654cuda3std3__48in_placeE,(_ZN40_INTERNAL_2eb37062_4_k_cu_eec9e1f7_119654cuda3std6ranges3__45__cpo9iter_moveE - _ZN40_INTERNAL_2eb37062_4_k_cu_eec9e1f7_119654cuda3std3__48in_placeE)
_ZN40_INTERNAL_2eb37062_4_k_cu_eec9e1f7_119654cuda3std3__48in_placeE:
	.zero		1
	.type		_ZN40_INTERNAL_2eb37062_4_k_cu_eec9e1f7_119654cuda3std6ranges3__45__cpo9iter_moveE,@object
	.size		_ZN40_INTERNAL_2eb37062_4_k_cu_eec9e1f7_119654cuda3std6ranges3__45__cpo9iter_moveE,(_ZN40_INTERNAL_2eb37062_4_k_cu_eec9e1f7_119654cuda3std3__45__cpo5beginE - _ZN40_INTERNAL_2eb37062_4_k_cu_eec9e1f7_119654cuda3std6ranges3__45__cpo9iter_moveE)
_ZN40_INTERNAL_2eb37062_4_k_cu_eec9e1f7_119654cuda3std6ranges3__45__cpo9iter_moveE:
	.zero		1
	.type		_ZN40_INTERNAL_2eb37062_4_k_cu_eec9e1f7_119654cuda3std3__45__cpo5beginE,@object
	.size		_ZN40_INTERNAL_2eb37062_4_k_cu_eec9e1f7_119654cuda3std3__45__cpo5beginE,(_ZN40_INTERNAL_2eb37062_4_k_cu_eec9e1f7_119654cuda3std3__442_GLOBAL__N__2eb37062_4_k_cu_eec9e1f7_119656ignoreE - _ZN40_INTERNAL_2eb37062_4_k_cu_eec9e1f7_119654cuda3std3__45__cpo5beginE)
_ZN40_INTERNAL_2eb37062_4_k_cu_eec9e1f7_119654cuda3std3__45__cpo5beginE:
	.zero		1
	.type		_ZN40_INTERNAL_2eb37062_4_k_cu_eec9e1f7_119654cuda3std3__442_GLOBAL__N__2eb37062_4_k_cu_eec9e1f7_119656ignoreE,@object
	.size		_ZN40_INTERNAL_2eb37062_4_k_cu_eec9e1f7_119654cuda3std3__442_GLOBAL__N__2eb37062_4_k_cu_eec9e1f7_119656ignoreE,(_ZN40_INTERNAL_2eb37062_4_k_cu_eec9e1f7_119654cute7productE - _ZN40_INTERNAL_2eb37062_4_k_cu_eec9e1f7_119654cuda3std3__442_GLOBAL__N__2eb37062_4_k_cu_eec9e1f7_119656ignoreE)
_ZN40_INTERNAL_2eb37062_4_k_cu_eec9e1f7_119654cuda3std3__442_GLOBAL__N__2eb37062_4_k_cu_eec9e1f7_119656ignoreE:
	.zero		1
	.type		_ZN40_INTERNAL_2eb37062_4_k_cu_eec9e1f7_119654cute7productE,@object
	.size		_ZN40_INTERNAL_2eb37062_4_k_cu_eec9e1f7_119654cute7productE,(_ZN40_INTERNAL_2eb37062_4_k_cu_eec9e1f7_119654cuda3std3__45__cpo3endE - _ZN40_INTERNAL_2eb37062_4_k_cu_eec9e1f7_119654cute7productE)
_ZN40_INTERNAL_2eb37062_4_k_cu_eec9e1f7_119654cute7productE:
	.zero		1
	.type		_ZN40_INTERNAL_2eb37062_4_k_cu_eec9e1f7_119654cuda3std3__45__cpo3endE,@object
	.size		_ZN40_INTERNAL_2eb37062_4_k_cu_eec9e1f7_119654cuda3std3__45__cpo3endE,(_ZN40_INTERNAL_2eb37062_4_k_cu_eec9e1f7_119654cuda3std3__419piecewise_constructE - _ZN40_INTERNAL_2eb37062_4_k_cu_eec9e1f7_119654cuda3std3__45__cpo3endE)
_ZN40_INTERNAL_2eb37062_4_k_cu_eec9e1f7_119654cuda3std3__45__cpo3endE:
	.zero		1
	.type		_ZN40_INTERNAL_2eb37062_4_k_cu_eec9e1f7_119654cuda3std3__419piecewise_constructE,@object
	.size		_ZN40_INTERNAL_2eb37062_4_k_cu_eec9e1f7_119654cuda3std3__419piecewise_constructE,(_ZN40_INTERNAL_2eb37062_4_k_cu_eec9e1f7_119654cuda3std3__45__cpo4cendE - _ZN40_INTERNAL_2eb37062_4_k_cu_eec9e1f7_119654cuda3std3__419piecewise_constructE)
_ZN40_INTERNAL_2eb37062_4_k_cu_eec9e1f7_119654cuda3std3__419piecewise_constructE:
	.zero		1
	.type		_ZN40_INTERNAL_2eb37062_4_k_cu_eec9e1f7_119654cuda3std3__45__cpo4cendE,@object
	.size		_ZN40_INTERNAL_2eb37062_4_k_cu_eec9e1f7_119654cuda3std3__45__cpo4cendE,(_ZN40_INTERNAL_2eb37062_4_k_cu_eec9e1f7_119654cuda3std6ranges3__45__cpo4swapE - _ZN40_INTERNAL_2eb37062_4_k_cu_eec9e1f7_119654cuda3std3__45__cpo4cendE)
_ZN40_INTERNAL_2eb37062_4_k_cu_eec9e1f7_119654cuda3std3__45__cpo4cendE:
	.zero		1
	.type		_ZN40_INTERNAL_2eb37062_4_k_cu_eec9e1f7_119654cuda3std6ranges3__45__cpo4swapE,@object
	.size		_ZN40_INTERNAL_2eb37062_4_k_cu_eec9e1f7_119654cuda3std6ranges3__45__cpo4swapE,(.L_8 - _ZN40_INTERNAL_2eb37062_4_k_cu_eec9e1f7_119654cuda3std6ranges3__45__cpo4swapE)
_ZN40_INTERNAL_2eb37062_4_k_cu_eec9e1f7_119654cuda3std6ranges3__45__cpo4swapE:
	.zero		1
.L_8:


//--------------------- .nv.constant0._ZN7cutlass13device_kernelINS_4gemm6kernel13GemmUniversalIN4cute5tupleIJiiiiEEENS1_10collective13CollectiveMmaINS1_34MainloopSm90TmaGmmaWarpSpecializedILi56ENS5_IJNS4_1CILi2EEENSA_ILi1EEESC_EEENS1_32KernelTmaWarpSpecializedPingpongEEENS5_IJNSA_ILi64EEESG_NSA_ILi16EEEEEENS_10bfloat16_tENS5_IJlSC_lEEESJ_SK_NS4_8TiledMMAINS4_8MMA_AtomIJNS4_4SM904GMMA27MMA_64x64x16_F32BF16BF16_SSILNSO_5MajorE0ELSQ_0ELNSO_7ScaleInE1ELSR_1EEEEEENS4_6LayoutINS5_IJSC_SC_SC_EEENS5_IJNSA_ILi0EEESW_SW_EEEEENS5_IJNS4_10UnderscoreESZ_SZ_EEEEENS4_13SM90_TMA_LOADENS4_14ComposedLayoutINS4_7SwizzleILi1ELi4ELi3EEENS4_18smem_ptr_flag_bitsILi16EEENSU_INS5_IJNSA_ILi8EEESH_EEENS5_IJSH_SC_EEEEEEEvNS4_8identityENS4_23SM90_TMA_LOAD_MULTICASTES1C_vS1D_EENS_8epilogue10collective6detail29Sm90TmaWarpSpecializedAdapterINS1H_15DefaultEpilogueISJ_SK_SK_NS1G_6thread17LinearCombinationISJ_Li1EffLNS1L_9ScaleType4KindE0ELNS_15FloatRoundStyleE2ESJ_EENS1_15EpilogueDefaultEEEEEvvEEEEvNT_6ParamsE --------------------------
	.section	.nv.constant0._ZN7cutlass13device_kernelINS_4gemm6kernel13GemmUniversalIN4cute5tupleIJiiiiEEENS1_10collective13CollectiveMmaINS1_34MainloopSm90TmaGmmaWarpSpecializedILi56ENS5_IJNS4_1CILi2EEENSA_ILi1EEESC_EEENS1_32KernelTmaWarpSpecializedPingpongEEENS5_IJNSA_ILi64EEESG_NSA_ILi16EEEEEENS_10bfloat16_tENS5_IJlSC_lEEESJ_SK_NS4_8TiledMMAINS4_8MMA_AtomIJNS4_4SM904GMMA27MMA_64x64x16_F32BF16BF16_SSILNSO_5MajorE0ELSQ_0ELNSO_7ScaleInE1ELSR_1EEEEEENS4_6LayoutINS5_IJSC_SC_SC_EEENS5_IJNSA_ILi0EEESW_SW_EEEEENS5_IJNS4_10UnderscoreESZ_SZ_EEEEENS4_13SM90_TMA_LOADENS4_14ComposedLayoutINS4_7SwizzleILi1ELi4ELi3EEENS4_18smem_ptr_flag_bitsILi16EEENSU_INS5_IJNSA_ILi8EEESH_EEENS5_IJSH_SC_EEEEEEEvNS4_8identityENS4_23SM90_TMA_LOAD_MULTICASTES1C_vS1D_EENS_8epilogue10collective6detail29Sm90TmaWarpSpecializedAdapterINS1H_15DefaultEpilogueISJ_SK_SK_NS1G_6thread17LinearCombinationISJ_Li1EffLNS1L_9ScaleType4KindE0ELNS_15FloatRoundStyleE2ESJ_EENS1_15EpilogueDefaultEEEEEvvEEEEvNT_6ParamsE,"a",@progbits
	.sectionflags	@""
	.align	4
.nv.constant0._ZN7cutlass13device_kernelINS_4gemm6kernel13GemmUniversalIN4cute5tupleIJiiiiEEENS1_10collective13CollectiveMmaINS1_34MainloopSm90TmaGmmaWarpSpecializedILi56ENS5_IJNS4_1CILi2EEENSA_ILi1EEESC_EEENS1_32KernelTmaWarpSpecializedPingpongEEENS5_IJNSA_ILi64EEESG_NSA_ILi16EEEEEENS_10bfloat16_tENS5_IJlSC_lEEESJ_SK_NS4_8TiledMMAINS4_8MMA_AtomIJNS4_4SM904GMMA27MMA_64x64x16_F32BF16BF16_SSILNSO_5MajorE0ELSQ_0ELNSO_7ScaleInE1ELSR_1EEEEEENS4_6LayoutINS5_IJSC_SC_SC_EEENS5_IJNSA_ILi0EEESW_SW_EEEEENS5_IJNS4_10UnderscoreESZ_SZ_EEEEENS4_13SM90_TMA_LOADENS4_14ComposedLayoutINS4_7SwizzleILi1ELi4ELi3EEENS4_18smem_ptr_flag_bitsILi16EEENSU_INS5_IJNSA_ILi8EEESH_EEENS5_IJSH_SC_EEEEEEEvNS4_8identityENS4_23SM90_TMA_LOAD_MULTICASTES1C_vS1D_EENS_8epilogue10collective6detail29Sm90TmaWarpSpecializedAdapterINS1H_15DefaultEpilogueISJ_SK_SK_NS1G_6thread17LinearCombinationISJ_Li1EffLNS1L_9ScaleType4KindE0ELNS_15FloatRoundStyleE2ESJ_EENS1_15EpilogueDefaultEEEEEvvEEEEvNT_6ParamsE:
	.zero		1664


//--------------------- SYMBOLS --------------------------

	.type		.nv.reservedSmem.offset0,@object
	.size		.nv.reservedSmem.offset0,0x4
	.type		__assertfail,@function
